// auto-generated by cutlass_sweep.gemm — config: {"arch": "sm_90", "cluster_m": 4, "cluster_n": 1, "dtype": "tf32", "dtype_b": "tf32", "layout": "nt", "stages": 0, "tile_k": 32, "tile_m": 128, "tile_n": 256}
#include "cutlass/cutlass.h"
#include "cutlass/gemm/collective/collective_builder.hpp"
#include "cutlass/gemm/device/gemm_universal_adapter.h"
#include "cutlass/gemm/kernel/gemm_universal.hpp"
#include "cutlass/epilogue/collective/collective_builder.hpp"

using ElemA = cutlass::tfloat32_t;
using ElemB = cutlass::tfloat32_t;
using ElemCD = cutlass::tfloat32_t;
using Acc  = float;
using TileShape    = cute::Shape<cute::_128, cute::_256, cute::_32>;
using ClusterShape = cute::Shape<cute::_4, cute::_1, cute::_1>;

using CollectiveEpilogue = typename cutlass::epilogue::collective::CollectiveBuilder<
    cutlass::arch::Sm90, cutlass::arch::OpClassTensorOp,
    TileShape, ClusterShape,
    cutlass::epilogue::collective::EpilogueTileAuto,
    Acc, Acc,
    ElemCD, cutlass::layout::RowMajor, 128 / cutlass::sizeof_bits<ElemCD>::value,
    ElemCD, cutlass::layout::RowMajor, 128 / cutlass::sizeof_bits<ElemCD>::value,
    cutlass::epilogue::collective::EpilogueScheduleAuto
  >::CollectiveOp;

using CollectiveMainloop = typename cutlass::gemm::collective::CollectiveBuilder<
    cutlass::arch::Sm90, cutlass::arch::OpClassTensorOp,
    ElemA, cutlass::layout::RowMajor, 128 / cutlass::sizeof_bits<ElemA>::value,
    ElemB, cutlass::layout::ColumnMajor, 128 / cutlass::sizeof_bits<ElemB>::value,
    Acc,
    TileShape, ClusterShape,
    cutlass::gemm::collective::StageCountAutoCarveout<static_cast<int>(sizeof(typename CollectiveEpilogue::SharedStorage))>,
    cutlass::gemm::collective::KernelScheduleAuto
  >::CollectiveOp;

using GemmKernel = cutlass::gemm::kernel::GemmUniversal<
    cute::Shape<int,int,int,int>,
    CollectiveMainloop,
    CollectiveEpilogue
>;
using Gemm = cutlass::gemm::device::GemmUniversalAdapter<GemmKernel>;

// Force the device kernel symbol into the cubin without needing a host main.
auto* _anchor = &cutlass::device_kernel<GemmKernel>;


// ===== COMPILED SASS (sm_90a) =====

	.target	sm_90a

	.elftype	@"ET_EXEC"


//--------------------- .note.nv.tkinfo           --------------------------
	.section	.note.nv.tkinfo,"",@"SHT_NOTE"
	.sectionflags	@"SHF_NOTE_NV_TKINFO"
	.tkinfo
        /*0018*/ 	.word	0x00000002
        /*0030*/ 	.string	""
        /*0030*/ 	.string	"ptxas"
        /*0030*/ 	.string	"Cuda compilation tools, release 13.0, V13.0.88"
        /*0030*/ 	.string	"Build cuda_13.0.r13.0/compiler.36424714_0"
        /*0030*/ 	.string	"-arch sm_90a -m 64 "



//--------------------- .note.nv.cuinfo           --------------------------
	.section	.note.nv.cuinfo,"",@"SHT_NOTE"
	.sectionflags	@"SHF_NOTE_NV_CUINFO"
        /*0018*/ 	.short	0x0002
        /*001a*/ 	.short	0x005a
        /*001c*/ 	.short	0x0082
	.zero		2


//--------------------- .nv.info                  --------------------------
	.section	.nv.info,"",@"SHT_CUDA_INFO"
	.align	4


	//----- nvinfo : EIATTR_REGCOUNT
	.align		4
        /*0000*/ 	.byte	0x04, 0x2f
        /*0002*/ 	.short	(.L_15 - .L_14)
	.align		4
.L_14:
        /*0004*/ 	.word	index@(_ZN7cutlass13device_kernelINS_4gemm6kernel13GemmUniversalIN4cute5tupleIJiiiiEEENS1_10collective13CollectiveMmaINS1_34MainloopSm90TmaGmmaWarpSpecializedILi4ENS5_IJNS4_1CILi4EEENSA_ILi1EEESC_EEENS1_35KernelTmaWarpSpecializedCooperativeEEENS5_IJNSA_ILi128EEENSA_ILi256EEENSA_ILi32EEEEEENS_10tfloat32_tENS5_IJlSC_lEEESK_SL_NS4_8TiledMMAINS4_8MMA_AtomIJNS4_4SM904GMMA30MMA_64x256x8_F32TF32TF32_SS_TNILNSP_7ScaleInE1ELSR_1EEEEEENS4_6LayoutINS5_IJNSA_ILi2EEESC_SC_EEENS5_IJSC_NSA_ILi0EEESX_EEEEENS5_IJNS4_10UnderscoreES10_S10_EEEEENS4_13SM90_TMA_LOADENS4_14ComposedLayoutINS4_7SwizzleILi3ELi4ELi3EEENS4_18smem_ptr_flag_bitsILi32EEENSU_INS5_IJNSA_ILi8EEESI_EEENS5_IJSI_SC_EEEEEEEvNS4_8identityENS4_23SM90_TMA_LOAD_MULTICASTES1D_vS1E_EENS_8epilogue10collective6detail29Sm90TmaWarpSpecializedAdapterINS1I_15DefaultEpilogueISK_SL_SL_NS1H_6thread17LinearCombinationISK_Li1EffLNS1M_9ScaleType4KindE0ELNS_15FloatRoundStyleE2ESK_EENS1_15EpilogueDefaultEEEEEvvEEEEvNT_6ParamsE)
        /*0008*/ 	.word	0x000000a8


	//----- nvinfo : EIATTR_FRAME_SIZE
	.align		4
.L_15:
        /*000c*/ 	.byte	0x04, 0x11
        /*000e*/ 	.short	(.L_17 - .L_16)
	.align		4
.L_16:
        /*0010*/ 	.word	index@(_ZN7cutlass13device_kernelINS_4gemm6kernel13GemmUniversalIN4cute5tupleIJiiiiEEENS1_10collective13CollectiveMmaINS1_34MainloopSm90TmaGmmaWarpSpecializedILi4ENS5_IJNS4_1CILi4EEENSA_ILi1EEESC_EEENS1_35KernelTmaWarpSpecializedCooperativeEEENS5_IJNSA_ILi128EEENSA_ILi256EEENSA_ILi32EEEEEENS_10tfloat32_tENS5_IJlSC_lEEESK_SL_NS4_8TiledMMAINS4_8MMA_AtomIJNS4_4SM904GMMA30MMA_64x256x8_F32TF32TF32_SS_TNILNSP_7ScaleInE1ELSR_1EEEEEENS4_6LayoutINS5_IJNSA_ILi2EEESC_SC_EEENS5_IJSC_NSA_ILi0EEESX_EEEEENS5_IJNS4_10UnderscoreES10_S10_EEEEENS4_13SM90_TMA_LOADENS4_14ComposedLayoutINS4_7SwizzleILi3ELi4ELi3EEENS4_18smem_ptr_flag_bitsILi32EEENSU_INS5_IJNSA_ILi8EEESI_EEENS5_IJSI_SC_EEEEEEEvNS4_8identityENS4_23SM90_TMA_LOAD_MULTICASTES1D_vS1E_EENS_8epilogue10collective6detail29Sm90TmaWarpSpecializedAdapterINS1I_15DefaultEpilogueISK_SL_SL_NS1H_6thread17LinearCombinationISK_Li1EffLNS1M_9ScaleType4KindE0ELNS_15FloatRoundStyleE2ESK_EENS1_15EpilogueDefaultEEEEEvvEEEEvNT_6ParamsE)
        /*0014*/ 	.word	0x00000000


	//----- nvinfo : EIATTR_MIN_STACK_SIZE
	.align		4
.L_17:
        /*0018*/ 	.byte	0x04, 0x12
        /*001a*/ 	.short	(.L_19 - .L_18)
	.align		4
.L_18:
        /*001c*/ 	.word	index@(_ZN7cutlass13device_kernelINS_4gemm6kernel13GemmUniversalIN4cute5tupleIJiiiiEEENS1_10collective13CollectiveMmaINS1_34MainloopSm90TmaGmmaWarpSpecializedILi4ENS5_IJNS4_1CILi4EEENSA_ILi1EEESC_EEENS1_35KernelTmaWarpSpecializedCooperativeEEENS5_IJNSA_ILi128EEENSA_ILi256EEENSA_ILi32EEEEEENS_10tfloat32_tENS5_IJlSC_lEEESK_SL_NS4_8TiledMMAINS4_8MMA_AtomIJNS4_4SM904GMMA30MMA_64x256x8_F32TF32TF32_SS_TNILNSP_7ScaleInE1ELSR_1EEEEEENS4_6LayoutINS5_IJNSA_ILi2EEESC_SC_EEENS5_IJSC_NSA_ILi0EEESX_EEEEENS5_IJNS4_10UnderscoreES10_S10_EEEEENS4_13SM90_TMA_LOADENS4_14ComposedLayoutINS4_7SwizzleILi3ELi4ELi3EEENS4_18smem_ptr_flag_bitsILi32EEENSU_INS5_IJNSA_ILi8EEESI_EEENS5_IJSI_SC_EEEEEEEvNS4_8identityENS4_23SM90_TMA_LOAD_MULTICASTES1D_vS1E_EENS_8epilogue10collective6detail29Sm90TmaWarpSpecializedAdapterINS1I_15DefaultEpilogueISK_SL_SL_NS1H_6thread17LinearCombinationISK_Li1EffLNS1M_9ScaleType4KindE0ELNS_15FloatRoundStyleE2ESK_EENS1_15EpilogueDefaultEEEEEvvEEEEvNT_6ParamsE)
        /*0020*/ 	.word	0x00000000
.L_19:


//--------------------- .nv.compat                --------------------------
	.section	.nv.compat,"",@"SHT_CUDA_COMPAT_INFO"
	.align	4
        /*0000*/ 	.byte	0x02, 0x09, 0x01, 0x00, 0x02, 0x02, 0x04, 0x00, 0x02, 0x05, 0x05, 0x00, 0x03, 0x07, 0x01, 0x01
        /*0010*/ 	.byte	0x02, 0x03, 0x01, 0x00, 0x02, 0x06, 0x01, 0x00, 0x04, 0x0b, 0x08, 0x00, 0x00, 0x00, 0x00, 0x00
        /*0020*/ 	.byte	0x00, 0x00, 0x00, 0x00


//--------------------- .nv.info._ZN7cutlass13device_kernelINS_4gemm6kernel13GemmUniversalIN4cute5tupleIJiiiiEEENS1_10collective13CollectiveMmaINS1_34MainloopSm90TmaGmmaWarpSpecializedILi4ENS5_IJNS4_1CILi4EEENSA_ILi1EEESC_EEENS1_35KernelTmaWarpSpecializedCooperativeEEENS5_IJNSA_ILi128EEENSA_ILi256EEENSA_ILi32EEEEEENS_10tfloat32_tENS5_IJlSC_lEEESK_SL_NS4_8TiledMMAINS4_8MMA_AtomIJNS4_4SM904GMMA30MMA_64x256x8_F32TF32TF32_SS_TNILNSP_7ScaleInE1ELSR_1EEEEEENS4_6LayoutINS5_IJNSA_ILi2EEESC_SC_EEENS5_IJSC_NSA_ILi0EEESX_EEEEENS5_IJNS4_10UnderscoreES10_S10_EEEEENS4_13SM90_TMA_LOADENS4_14ComposedLayoutINS4_7SwizzleILi3ELi4ELi3EEENS4_18smem_ptr_flag_bitsILi32EEENSU_INS5_IJNSA_ILi8EEESI_EEENS5_IJSI_SC_EEEEEEEvNS4_8identityENS4_23SM90_TMA_LOAD_MULTICASTES1D_vS1E_EENS_8epilogue10collective6detail29Sm90TmaWarpSpecializedAdapterINS1I_15DefaultEpilogueISK_SL_SL_NS1H_6thread17LinearCombinationISK_Li1EffLNS1M_9ScaleType4KindE0ELNS_15FloatRoundStyleE2ESK_EENS1_15EpilogueDefaultEEEEEvvEEEEvNT_6ParamsE --------------------------
	.section	.nv.info._ZN7cutlass13device_kernelINS_4gemm6kernel13GemmUniversalIN4cute5tupleIJiiiiEEENS1_10collective13CollectiveMmaINS1_34MainloopSm90TmaGmmaWarpSpecializedILi4ENS5_IJNS4_1CILi4EEENSA_ILi1EEESC_EEENS1_35KernelTmaWarpSpecializedCooperativeEEENS5_IJNSA_ILi128EEENSA_ILi256EEENSA_ILi32EEEEEENS_10tfloat32_tENS5_IJlSC_lEEESK_SL_NS4_8TiledMMAINS4_8MMA_AtomIJNS4_4SM904GMMA30MMA_64x256x8_F32TF32TF32_SS_TNILNSP_7ScaleInE1ELSR_1EEEEEENS4_6LayoutINS5_IJNSA_ILi2EEESC_SC_EEENS5_IJSC_NSA_ILi0EEESX_EEEEENS5_IJNS4_10UnderscoreES10_S10_EEEEENS4_13SM90_TMA_LOADENS4_14ComposedLayoutINS4_7SwizzleILi3ELi4ELi3EEENS4_18smem_ptr_flag_bitsILi32EEENSU_INS5_IJNSA_ILi8EEESI_EEENS5_IJSI_SC_EEEEEEEvNS4_8identityENS4_23SM90_TMA_LOAD_MULTICASTES1D_vS1E_EENS_8epilogue10collective6detail29Sm90TmaWarpSpecializedAdapterINS1I_15DefaultEpilogueISK_SL_SL_NS1H_6thread17LinearCombinationISK_Li1EffLNS1M_9ScaleType4KindE0ELNS_15FloatRoundStyleE2ESK_EENS1_15EpilogueDefaultEEEEEvvEEEEvNT_6ParamsE,"",@"SHT_CUDA_INFO"
	.sectionflags	@""
	.align	4


	//----- nvinfo : EIATTR_CUDA_API_VERSION
	.align		4
        /*0000*/ 	.byte	0x04, 0x37
        /*0002*/ 	.short	(.L_21 - .L_20)
.L_20:
        /*0004*/ 	.word	0x00000082


	//----- nvinfo : EIATTR_KPARAM_INFO
	.align		4
.L_21:
        /*0008*/ 	.byte	0x04, 0x17
        /*000a*/ 	.short	(.L_23 - .L_22)
.L_22:
        /*000c*/ 	.word	0x00000000
        /*0010*/ 	.short	0x0000
        /*0012*/ 	.short	0x0070
        /*0014*/ 	.byte	0x00, 0xf0, 0x01, 0x10


	//----- nvinfo : EIATTR_SPARSE_MMA_MASK
	.align		4
.L_23:
        /*0018*/ 	.byte	0x03, 0x50
        /*001a*/ 	.short	0x0000


	//----- nvinfo : EIATTR_MAXREG_COUNT
	.align		4
        /*001c*/ 	.byte	0x03, 0x1b
        /*001e*/ 	.short	0x00a8


	//----- nvinfo : EIATTR_NUM_BARRIERS
	.align		4
        /*0020*/ 	.byte	0x02, 0x4c
        /*0022*/ 	.byte	0x01
	.zero		1


	//----- nvinfo : EIATTR_EXTERNS
	.align		4
        /*0024*/ 	.byte	0x04, 0x0f
        /*0026*/ 	.short	(.L_25 - .L_24)


	//   ....[0]....
	.align		4
.L_24:
        /*0028*/ 	.word	index@(__assertfail)


	//----- nvinfo : EIATTR_MERCURY_ISA_VERSION
	.align		4
.L_25:
        /*002c*/ 	.byte	0x03, 0x5f
        /*002e*/ 	.short	0x0101


	//----- nvinfo : EIATTR_INT_WARP_WIDE_INSTR_OFFSETS
	.align		4
        /*0030*/ 	.byte	0x04, 0x31
        /*0032*/ 	.short	(.L_27 - .L_26)


	//   ....[0]....
.L_26:
        /*0034*/ 	.word	0x00000480


	//   ....[1]....
        /*0038*/ 	.word	0x000004b0


	//   ....[2]....
        /*003c*/ 	.word	0x00000660


	//   ....[3]....
        /*0040*/ 	.word	0x00001d50


	//----- nvinfo : EIATTR_COOP_GROUP_MASK_REGIDS
	.align		4
.L_27:
        /*0044*/ 	.byte	0x04, 0x29
        /*0046*/ 	.short	(.L_29 - .L_28)


	//   ....[0]....
.L_28:
        /*0048*/ 	.word	0xffffffff


	//   ....[1]....
        /*004c*/ 	.word	0xffffffff


	//   ....[2]....
        /*0050*/ 	.word	0xffffffff


	//   ....[3]....
        /*0054*/ 	.word	0xffffffff


	//   ....[4]....
        /*0058*/ 	.word	0xffffffff


	//   ....[5]....
        /*005c*/ 	.word	0xffffffff


	//----- nvinfo : EIATTR_COOP_GROUP_INSTR_OFFSETS
	.align		4
.L_29:
        /*0060*/ 	.byte	0x04, 0x28
        /*0062*/ 	.short	(.L_31 - .L_30)


	//   ....[0]....
.L_30:
        /*0064*/ 	.word	0x00000060


	//   ....[1]....
        /*0068*/ 	.word	0x00000070


	//   ....[2]....
        /*006c*/ 	.word	0x00000130


	//   ....[3]....
        /*0070*/ 	.word	0x000002d0


	//   ....[4]....
        /*0074*/ 	.word	0x00000810


	//   ....[5]....
        /*0078*/ 	.word	0x00001260


	//----- nvinfo : EIATTR_REG_RECONFIG
	.align		4
.L_31:
        /*007c*/ 	.byte	0x01, 0x54
	.zero		2


	//----- nvinfo : EIATTR_SYSCALL_OFFSETS
	.align		4
        /*0080*/ 	.byte	0x04, 0x46
        /*0082*/ 	.short	(.L_33 - .L_32)


	//   ....[0]....
.L_32:
        /*0084*/ 	.word	0x00001420


	//----- nvinfo : EIATTR_MBARRIER_INSTR_OFFSETS
	.align		4
.L_33:
        /*0088*/ 	.byte	0x04, 0x39
        /*008a*/ 	.short	(.L_35 - .L_34)


	//   ....[0]....
.L_34:
        /*008c*/ 	.word	0x00000230
        /*0090*/ 	.word	0x000000ff
        /*0094*/ 	.word	0x00000000
        /*0098*/ 	.short	0x0100
        /*009a*/ 	.byte	0x08
	.zero		1


	//   ....[1]....
        /*009c*/ 	.word	0x00000240
        /*00a0*/ 	.word	0x000000ff
        /*00a4*/ 	.word	0x00000020
        /*00a8*/ 	.short	0x0100
        /*00aa*/ 	.byte	0x08
	.zero		1


	//   ....[2]....
        /*00ac*/ 	.word	0x00000250
        /*00b0*/ 	.word	0x000000ff
        /*00b4*/ 	.word	0x00000008
        /*00b8*/ 	.short	0x0100
        /*00ba*/ 	.byte	0x08
	.zero		1


	//   ....[3]....
        /*00bc*/ 	.word	0x00000260
        /*00c0*/ 	.word	0x000000ff
        /*00c4*/ 	.word	0x00000028
        /*00c8*/ 	.short	0x0100
        /*00ca*/ 	.byte	0x08
	.zero		1


	//   ....[4]....
        /*00cc*/ 	.word	0x00000270
        /*00d0*/ 	.word	0x000000ff
        /*00d4*/ 	.word	0x00000010
        /*00d8*/ 	.short	0x0100
        /*00da*/ 	.byte	0x08
	.zero		1


	//   ....[5]....
        /*00dc*/ 	.word	0x00000280
        /*00e0*/ 	.word	0x000000ff
        /*00e4*/ 	.word	0x00000030
        /*00e8*/ 	.short	0x0100
        /*00ea*/ 	.byte	0x08
	.zero		1


	//   ....[6]....
        /*00ec*/ 	.word	0x00000290
        /*00f0*/ 	.word	0x000000ff
        /*00f4*/ 	.word	0x00000018
        /*00f8*/ 	.short	0x0100
        /*00fa*/ 	.byte	0x08
	.zero		1


	//   ....[7]....
        /*00fc*/ 	.word	0x000002a0
        /*0100*/ 	.word	0x000000ff
        /*0104*/ 	.word	0x00000038
        /*0108*/ 	.short	0x0100
        /*010a*/ 	.byte	0x08
	.zero		1


	//   ....[8]....
        /*010c*/ 	.word	0x000006f0
        /*0110*/ 	.word	0x000000ff
        /*0114*/ 	.word	0x00000050
        /*0118*/ 	.short	0x0100
        /*011a*/ 	.byte	0x06
	.zero		1


	//   ....[9]....
        /*011c*/ 	.word	0x00000790
        /*0120*/ 	.word	0x000000ff
        /*0124*/ 	.word	0x00000058
        /*0128*/ 	.short	0x0100
        /*012a*/ 	.byte	0x06
	.zero		1


	//   ....[10]....
        /*012c*/ 	.word	0x000014e0
        /*0130*/ 	.word	0x00000003
        /*0134*/ 	.word	0x00000000
        /*0138*/ 	.short	0x010a
        /*013a*/ 	.byte	0x3f
	.zero		1


	//   ....[11]....
        /*013c*/ 	.word	0x00001520
        /*0140*/ 	.word	0x00000003
        /*0144*/ 	.word	0x00000000
        /*0148*/ 	.short	0x010a
        /*014a*/ 	.byte	0x3f
	.zero		1


	//   ....[12]....
        /*014c*/ 	.word	0x00001920
        /*0150*/ 	.word	0x00000005
        /*0154*/ 	.word	0x00000000
        /*0158*/ 	.short	0x010a
        /*015a*/ 	.byte	0x3f
	.zero		1


	//   ....[13]....
        /*015c*/ 	.word	0x00001960
        /*0160*/ 	.word	0x00000005
        /*0164*/ 	.word	0x00000000
        /*0168*/ 	.short	0x010a
        /*016a*/ 	.byte	0x3f
	.zero		1


	//   ....[14]....
        /*016c*/ 	.word	0x00001bf0
        /*0170*/ 	.word	0x00000005
        /*0174*/ 	.word	0x00000000
        /*0178*/ 	.short	0x0101
        /*017a*/ 	.byte	0x3f
	.zero		1


	//   ....[15]....
        /*017c*/ 	.word	0x00001dd0
        /*0180*/ 	.word	0x00000003
        /*0184*/ 	.word	0x00000000
        /*0188*/ 	.short	0x0101
        /*018a*/ 	.byte	0x3f
	.zero		1


	//   ....[16]....
        /*018c*/ 	.word	0x0000abc0
        /*0190*/ 	.word	0x00000014
        /*0194*/ 	.word	0x00000020
        /*0198*/ 	.short	0x010a
        /*019a*/ 	.byte	0x3f
	.zero		1


	//   ....[17]....
        /*019c*/ 	.word	0x0000af80
        /*01a0*/ 	.word	0x00000005
        /*01a4*/ 	.word	0x00000058
        /*01a8*/ 	.short	0x0101
        /*01aa*/ 	.byte	0x3f
	.zero		1


	//   ....[18]....
        /*01ac*/ 	.word	0x0000b6a0
        /*01b0*/ 	.word	0x00000007
        /*01b4*/ 	.word	0x00000000
        /*01b8*/ 	.short	0x010a
        /*01ba*/ 	.byte	0x3f
	.zero		1


	//   ....[19]....
        /*01bc*/ 	.word	0x0000b720
        /*01c0*/ 	.word	0x00000008
        /*01c4*/ 	.word	0x00000000
        /*01c8*/ 	.short	0x010a
        /*01ca*/ 	.byte	0x3f
	.zero		1


	//   ....[20]....
        /*01cc*/ 	.word	0x0000b7b0
        /*01d0*/ 	.word	0x0000000b
        /*01d4*/ 	.word	0x00000000
        /*01d8*/ 	.short	0x010a
        /*01da*/ 	.byte	0x3f
	.zero		1


	//   ....[21]....
        /*01dc*/ 	.word	0x0000b840
        /*01e0*/ 	.word	0x00000003
        /*01e4*/ 	.word	0x00000000
        /*01e8*/ 	.short	0x010a
        /*01ea*/ 	.byte	0x3f
	.zero		1


	//   ....[22]....
        /*01ec*/ 	.word	0x0000b8a0
        /*01f0*/ 	.word	0x00000003
        /*01f4*/ 	.word	0x00000000
        /*01f8*/ 	.short	0x010a
        /*01fa*/ 	.byte	0x3f
	.zero		1


	//   ....[23]....
        /*01fc*/ 	.word	0x0000b8f0
        /*0200*/ 	.word	0x00000005
        /*0204*/ 	.word	0x00000000
        /*0208*/ 	.short	0x010a
        /*020a*/ 	.byte	0x3f
	.zero		1


	//   ....[24]....
        /*020c*/ 	.word	0x0000b9c0
        /*0210*/ 	.word	0x00000014
        /*0214*/ 	.word	0x00000020
        /*0218*/ 	.short	0x010a
        /*021a*/ 	.byte	0x3f
	.zero		1


	//   ....[25]....
        /*021c*/ 	.word	0x0000ba90
        /*0220*/ 	.word	0x00000007
        /*0224*/ 	.word	0x00000000
        /*0228*/ 	.short	0x010a
        /*022a*/ 	.byte	0x3f
	.zero		1


	//   ....[26]....
        /*022c*/ 	.word	0x0000bae0
        /*0230*/ 	.word	0x00000008
        /*0234*/ 	.word	0x00000000
        /*0238*/ 	.short	0x010a
        /*023a*/ 	.byte	0x3f
	.zero		1


	//   ....[27]....
        /*023c*/ 	.word	0x0000bb30
        /*0240*/ 	.word	0x0000000b
        /*0244*/ 	.word	0x00000000
        /*0248*/ 	.short	0x010a
        /*024a*/ 	.byte	0x3f
	.zero		1


	//----- nvinfo : EIATTR_NUM_MBARRIERS
	.align		4
.L_35:
        /*024c*/ 	.byte	0x03, 0x38
        /*024e*/ 	.short	0x000a


	//----- nvinfo : EIATTR_EXIT_INSTR_OFFSETS
	.align		4
        /*0250*/ 	.byte	0x04, 0x1c
        /*0252*/ 	.short	(.L_37 - .L_36)


	//   ....[0]....
.L_36:
        /*0254*/ 	.word	0x00000970


	//   ....[1]....
        /*0258*/ 	.word	0x00001190


	//   ....[2]....
        /*025c*/ 	.word	0x0000a2d0


	//   ....[3]....
        /*0260*/ 	.word	0x0000a830


	//   ....[4]....
        /*0264*/ 	.word	0x0000b890


	//----- nvinfo : EIATTR_MAX_THREADS
	.align		4
.L_37:
        /*0268*/ 	.byte	0x04, 0x05
        /*026a*/ 	.short	(.L_39 - .L_38)
.L_38:
        /*026c*/ 	.word	0x00000180
        /*0270*/ 	.word	0x00000001
        /*0274*/ 	.word	0x00000001


	//----- nvinfo : EIATTR_CRS_STACK_SIZE
	.align		4
.L_39:
        /*0278*/ 	.byte	0x04, 0x1e
        /*027a*/ 	.short	(.L_41 - .L_40)
.L_40:
        /*027c*/ 	.word	0x00000000


	//----- nvinfo : EIATTR_CBANK_PARAM_SIZE
	.align		4
.L_41:
        /*0280*/ 	.byte	0x03, 0x19
        /*0282*/ 	.short	0x0470


	//----- nvinfo : EIATTR_PARAM_CBANK
	.align		4
        /*0284*/ 	.byte	0x04, 0x0a
        /*0286*/ 	.short	(.L_43 - .L_42)
	.align		4
.L_42:
        /*0288*/ 	.word	index@(.nv.constant0._ZN7cutlass13device_kernelINS_4gemm6kernel13GemmUniversalIN4cute5tupleIJiiiiEEENS1_10collective13CollectiveMmaINS1_34MainloopSm90TmaGmmaWarpSpecializedILi4ENS5_IJNS4_1CILi4EEENSA_ILi1EEESC_EEENS1_35KernelTmaWarpSpecializedCooperativeEEENS5_IJNSA_ILi128EEENSA_ILi256EEENSA_ILi32EEEEEENS_10tfloat32_tENS5_IJlSC_lEEESK_SL_NS4_8TiledMMAINS4_8MMA_AtomIJNS4_4SM904GMMA30MMA_64x256x8_F32TF32TF32_SS_TNILNSP_7ScaleInE1ELSR_1EEEEEENS4_6LayoutINS5_IJNSA_ILi2EEESC_SC_EEENS5_IJSC_NSA_ILi0EEESX_EEEEENS5_IJNS4_10UnderscoreES10_S10_EEEEENS4_13SM90_TMA_LOADENS4_14ComposedLayoutINS4_7SwizzleILi3ELi4ELi3EEENS4_18smem_ptr_flag_bitsILi32EEENSU_INS5_IJNSA_ILi8EEESI_EEENS5_IJSI_SC_EEEEEEEvNS4_8identityENS4_23SM90_TMA_LOAD_MULTICASTES1D_vS1E_EENS_8epilogue10collective6detail29Sm90TmaWarpSpecializedAdapterINS1I_15DefaultEpilogueISK_SL_SL_NS1H_6thread17LinearCombinationISK_Li1EffLNS1M_9ScaleType4KindE0ELNS_15FloatRoundStyleE2ESK_EENS1_15EpilogueDefaultEEEEEvvEEEEvNT_6ParamsE)
        /*028c*/ 	.short	0x0210
        /*028e*/ 	.short	0x0470


	//----- nvinfo : EIATTR_SW_WAR
	.align		4
.L_43:
        /*0290*/ 	.byte	0x04, 0x36
        /*0292*/ 	.short	(.L_45 - .L_44)
.L_44:
        /*0294*/ 	.word	0x00000008
.L_45:


//--------------------- .nv.callgraph             --------------------------
	.section	.nv.callgraph,"",@"SHT_CUDA_CALLGRAPH"
	.align	4
	.sectionentsize	8
	.align		4
        /*0000*/ 	.word	0x00000000
	.align		4
        /*0004*/ 	.word	0xffffffff
	.align		4
        /*0008*/ 	.word	index@(_ZN7cutlass13device_kernelINS_4gemm6kernel13GemmUniversalIN4cute5tupleIJiiiiEEENS1_10collective13CollectiveMmaINS1_34MainloopSm90TmaGmmaWarpSpecializedILi4ENS5_IJNS4_1CILi4EEENSA_ILi1EEESC_EEENS1_35KernelTmaWarpSpecializedCooperativeEEENS5_IJNSA_ILi128EEENSA_ILi256EEENSA_ILi32EEEEEENS_10tfloat32_tENS5_IJlSC_lEEESK_SL_NS4_8TiledMMAINS4_8MMA_AtomIJNS4_4SM904GMMA30MMA_64x256x8_F32TF32TF32_SS_TNILNSP_7ScaleInE1ELSR_1EEEEEENS4_6LayoutINS5_IJNSA_ILi2EEESC_SC_EEENS5_IJSC_NSA_ILi0EEESX_EEEEENS5_IJNS4_10UnderscoreES10_S10_EEEEENS4_13SM90_TMA_LOADENS4_14ComposedLayoutINS4_7SwizzleILi3ELi4ELi3EEENS4_18smem_ptr_flag_bitsILi32EEENSU_INS5_IJNSA_ILi8EEESI_EEENS5_IJSI_SC_EEEEEEEvNS4_8identityENS4_23SM90_TMA_LOAD_MULTICASTES1D_vS1E_EENS_8epilogue10collective6detail29Sm90TmaWarpSpecializedAdapterINS1I_15DefaultEpilogueISK_SL_SL_NS1H_6thread17LinearCombinationISK_Li1EffLNS1M_9ScaleType4KindE0ELNS_15FloatRoundStyleE2ESK_EENS1_15EpilogueDefaultEEEEEvvEEEEvNT_6ParamsE)
	.align		4
        /*000c*/ 	.word	index@(__assertfail)
	.align		4
        /*0010*/ 	.word	0x00000000
	.align		4
        /*0014*/ 	.word	0xfffffffe
	.align		4
        /*0018*/ 	.word	0x00000000
	.align		4
        /*001c*/ 	.word	0xfffffffd
	.align		4
        /*0020*/ 	.word	0x00000000
	.align		4
        /*0024*/ 	.word	0xfffffffc


//--------------------- .nv.constant4             --------------------------
	.section	.nv.constant4,"a",@progbits
	.align	8
	.align		8
.nv.constant4:
        /*0000*/ 	.dword	__assertfail
	.align		8
        /*0008*/ 	.dword	__unnamed_1
	.align		8
        /*0010*/ 	.dword	_ZN40_INTERNAL_e2b6b9a2_4_k_cu_c2a312b2_187304cuda3std3__45__cpo5beginE
	.align		8
        /*0018*/ 	.dword	_ZN40_INTERNAL_e2b6b9a2_4_k_cu_c2a312b2_187304cuda3std3__45__cpo3endE
	.align		8
        /*0020*/ 	.dword	_ZN40_INTERNAL_e2b6b9a2_4_k_cu_c2a312b2_187304cuda3std3__45__cpo6cbeginE
	.align		8
        /*0028*/ 	.dword	_ZN40_INTERNAL_e2b6b9a2_4_k_cu_c2a312b2_187304cuda3std3__45__cpo4cendE
	.align		8
        /*0030*/ 	.dword	_ZN40_INTERNAL_e2b6b9a2_4_k_cu_c2a312b2_187304cuda3std3__442_GLOBAL__N__e2b6b9a2_4_k_cu_c2a312b2_187306ignoreE
	.align		8
        /*0038*/ 	.dword	_ZN40_INTERNAL_e2b6b9a2_4_k_cu_c2a312b2_187304cuda3std3__419piecewise_constructE
	.align		8
        /*0040*/ 	.dword	_ZN40_INTERNAL_e2b6b9a2_4_k_cu_c2a312b2_187304cuda3std3__48in_placeE
	.align		8
        /*0048*/ 	.dword	_ZN40_INTERNAL_e2b6b9a2_4_k_cu_c2a312b2_187304cuda3std6ranges3__45__cpo4swapE
	.align		8
        /*0050*/ 	.dword	_ZN40_INTERNAL_e2b6b9a2_4_k_cu_c2a312b2_187304cuda3std6ranges3__45__cpo9iter_moveE
	.align		8
        /*0058*/ 	.dword	_ZN40_INTERNAL_e2b6b9a2_4_k_cu_c2a312b2_187304cute7productE
	.align		8
        /*0060*/ 	.dword	_ZN40_INTERNAL_e2b6b9a2_4_k_cu_c2a312b2_187304cute1_E
	.align		8
        /*0068*/ 	.dword	$str$22
	.align		8
        /*0070*/ 	.dword	$str$23


//--------------------- .text._ZN7cutlass13device_kernelINS_4gemm6kernel13GemmUniversalIN4cute5tupleIJiiiiEEENS1_10collective13CollectiveMmaINS1_34MainloopSm90TmaGmmaWarpSpecializedILi4ENS5_IJNS4_1CILi4EEENSA_ILi1EEESC_EEENS1_35KernelTmaWarpSpecializedCooperativeEEENS5_IJNSA_ILi128EEENSA_ILi256EEENSA_ILi32EEEEEENS_10tfloat32_tENS5_IJlSC_lEEESK_SL_NS4_8TiledMMAINS4_8MMA_AtomIJNS4_4SM904GMMA30MMA_64x256x8_F32TF32TF32_SS_TNILNSP_7ScaleInE1ELSR_1EEEEEENS4_6LayoutINS5_IJNSA_ILi2EEESC_SC_EEENS5_IJSC_NSA_ILi0EEESX_EEEEENS5_IJNS4_10UnderscoreES10_S10_EEEEENS4_13SM90_TMA_LOADENS4_14ComposedLayoutINS4_7SwizzleILi3ELi4ELi3EEENS4_18smem_ptr_flag_bitsILi32EEENSU_INS5_IJNSA_ILi8EEESI_EEENS5_IJSI_SC_EEEEEEEvNS4_8identityENS4_23SM90_TMA_LOAD_MULTICASTES1D_vS1E_EENS_8epilogue10collective6detail29Sm90TmaWarpSpecializedAdapterINS1I_15DefaultEpilogueISK_SL_SL_NS1H_6thread17LinearCombinationISK_Li1EffLNS1M_9ScaleType4KindE0ELNS_15FloatRoundStyleE2ESK_EENS1_15EpilogueDefaultEEEEEvvEEEEvNT_6ParamsE --------------------------
	.section	.text._ZN7cutlass13device_kernelINS_4gemm6kernel13GemmUniversalIN4cute5tupleIJiiiiEEENS1_10collective13CollectiveMmaINS1_34MainloopSm90TmaGmmaWarpSpecializedILi4ENS5_IJNS4_1CILi4EEENSA_ILi1EEESC_EEENS1_35KernelTmaWarpSpecializedCooperativeEEENS5_IJNSA_ILi128EEENSA_ILi256EEENSA_ILi32EEEEEENS_10tfloat32_tENS5_IJlSC_lEEESK_SL_NS4_8TiledMMAINS4_8MMA_AtomIJNS4_4SM904GMMA30MMA_64x256x8_F32TF32TF32_SS_TNILNSP_7ScaleInE1ELSR_1EEEEEENS4_6LayoutINS5_IJNSA_ILi2EEESC_SC_EEENS5_IJSC_NSA_ILi0EEESX_EEEEENS5_IJNS4_10UnderscoreES10_S10_EEEEENS4_13SM90_TMA_LOADENS4_14ComposedLayoutINS4_7SwizzleILi3ELi4ELi3EEENS4_18smem_ptr_flag_bitsILi32EEENSU_INS5_IJNSA_ILi8EEESI_EEENS5_IJSI_SC_EEEEEEEvNS4_8identityENS4_23SM90_TMA_LOAD_MULTICASTES1D_vS1E_EENS_8epilogue10collective6detail29Sm90TmaWarpSpecializedAdapterINS1I_15DefaultEpilogueISK_SL_SL_NS1H_6thread17LinearCombinationISK_Li1EffLNS1M_9ScaleType4KindE0ELNS_15FloatRoundStyleE2ESK_EENS1_15EpilogueDefaultEEEEEvvEEEEvNT_6ParamsE,"ax",@progbits
	.align	128
.text._ZN7cutlass13device_kernelINS_4gemm6kernel13GemmUniversalIN4cute5tupleIJiiiiEEENS1_10collective13CollectiveMmaINS1_34MainloopSm90TmaGmmaWarpSpecializedILi4ENS5_IJNS4_1CILi4EEENSA_ILi1EEESC_EEENS1_35KernelTmaWarpSpecializedCooperativeEEENS5_IJNSA_ILi128EEENSA_ILi256EEENSA_ILi32EEEEEENS_10tfloat32_tENS5_IJlSC_lEEESK_SL_NS4_8TiledMMAINS4_8MMA_AtomIJNS4_4SM904GMMA30MMA_64x256x8_F32TF32TF32_SS_TNILNSP_7ScaleInE1ELSR_1EEEEEENS4_6LayoutINS5_IJNSA_ILi2EEESC_SC_EEENS5_IJSC_NSA_ILi0EEESX_EEEEENS5_IJNS4_10UnderscoreES10_S10_EEEEENS4_13SM90_TMA_LOADENS4_14ComposedLayoutINS4_7SwizzleILi3ELi4ELi3EEENS4_18smem_ptr_flag_bitsILi32EEENSU_INS5_IJNSA_ILi8EEESI_EEENS5_IJSI_SC_EEEEEEEvNS4_8identityENS4_23SM90_TMA_LOAD_MULTICASTES1D_vS1E_EENS_8epilogue10collective6detail29Sm90TmaWarpSpecializedAdapterINS1I_15DefaultEpilogueISK_SL_SL_NS1H_6thread17LinearCombinationISK_Li1EffLNS1M_9ScaleType4KindE0ELNS_15FloatRoundStyleE2ESK_EENS1_15EpilogueDefaultEEEEEvvEEEEvNT_6ParamsE:
        .type           _ZN7cutlass13device_kernelINS_4gemm6kernel13GemmUniversalIN4cute5tupleIJiiiiEEENS1_10collective13CollectiveMmaINS1_34MainloopSm90TmaGmmaWarpSpecializedILi4ENS5_IJNS4_1CILi4EEENSA_ILi1EEESC_EEENS1_35KernelTmaWarpSpecializedCooperativeEEENS5_IJNSA_ILi128EEENSA_ILi256EEENSA_ILi32EEEEEENS_10tfloat32_tENS5_IJlSC_lEEESK_SL_NS4_8TiledMMAINS4_8MMA_AtomIJNS4_4SM904GMMA30MMA_64x256x8_F32TF32TF32_SS_TNILNSP_7ScaleInE1ELSR_1EEEEEENS4_6LayoutINS5_IJNSA_ILi2EEESC_SC_EEENS5_IJSC_NSA_ILi0EEESX_EEEEENS5_IJNS4_10UnderscoreES10_S10_EEEEENS4_13SM90_TMA_LOADENS4_14ComposedLayoutINS4_7SwizzleILi3ELi4ELi3EEENS4_18smem_ptr_flag_bitsILi32EEENSU_INS5_IJNSA_ILi8EEESI_EEENS5_IJSI_SC_EEEEEEEvNS4_8identityENS4_23SM90_TMA_LOAD_MULTICASTES1D_vS1E_EENS_8epilogue10collective6detail29Sm90TmaWarpSpecializedAdapterINS1I_15DefaultEpilogueISK_SL_SL_NS1H_6thread17LinearCombinationISK_Li1EffLNS1M_9ScaleType4KindE0ELNS_15FloatRoundStyleE2ESK_EENS1_15EpilogueDefaultEEEEEvvEEEEvNT_6ParamsE,@function
        .size           _ZN7cutlass13device_kernelINS_4gemm6kernel13GemmUniversalIN4cute5tupleIJiiiiEEENS1_10collective13CollectiveMmaINS1_34MainloopSm90TmaGmmaWarpSpecializedILi4ENS5_IJNS4_1CILi4EEENSA_ILi1EEESC_EEENS1_35KernelTmaWarpSpecializedCooperativeEEENS5_IJNSA_ILi128EEENSA_ILi256EEENSA_ILi32EEEEEENS_10tfloat32_tENS5_IJlSC_lEEESK_SL_NS4_8TiledMMAINS4_8MMA_AtomIJNS4_4SM904GMMA30MMA_64x256x8_F32TF32TF32_SS_TNILNSP_7ScaleInE1ELSR_1EEEEEENS4_6LayoutINS5_IJNSA_ILi2EEESC_SC_EEENS5_IJSC_NSA_ILi0EEESX_EEEEENS5_IJNS4_10UnderscoreES10_S10_EEEEENS4_13SM90_TMA_LOADENS4_14ComposedLayoutINS4_7SwizzleILi3ELi4ELi3EEENS4_18smem_ptr_flag_bitsILi32EEENSU_INS5_IJNSA_ILi8EEESI_EEENS5_IJSI_SC_EEEEEEEvNS4_8identityENS4_23SM90_TMA_LOAD_MULTICASTES1D_vS1E_EENS_8epilogue10collective6detail29Sm90TmaWarpSpecializedAdapterINS1I_15DefaultEpilogueISK_SL_SL_NS1H_6thread17LinearCombinationISK_Li1EffLNS1M_9ScaleType4KindE0ELNS_15FloatRoundStyleE2ESK_EENS1_15EpilogueDefaultEEEEEvvEEEEvNT_6ParamsE,(.L_x_325 - _ZN7cutlass13device_kernelINS_4gemm6kernel13GemmUniversalIN4cute5tupleIJiiiiEEENS1_10collective13CollectiveMmaINS1_34MainloopSm90TmaGmmaWarpSpecializedILi4ENS5_IJNS4_1CILi4EEENSA_ILi1EEESC_EEENS1_35KernelTmaWarpSpecializedCooperativeEEENS5_IJNSA_ILi128EEENSA_ILi256EEENSA_ILi32EEEEEENS_10tfloat32_tENS5_IJlSC_lEEESK_SL_NS4_8TiledMMAINS4_8MMA_AtomIJNS4_4SM904GMMA30MMA_64x256x8_F32TF32TF32_SS_TNILNSP_7ScaleInE1ELSR_1EEEEEENS4_6LayoutINS5_IJNSA_ILi2EEESC_SC_EEENS5_IJSC_NSA_ILi0EEESX_EEEEENS5_IJNS4_10UnderscoreES10_S10_EEEEENS4_13SM90_TMA_LOADENS4_14ComposedLayoutINS4_7SwizzleILi3ELi4ELi3EEENS4_18smem_ptr_flag_bitsILi32EEENSU_INS5_IJNSA_ILi8EEESI_EEENS5_IJSI_SC_EEEEEEEvNS4_8identityENS4_23SM90_TMA_LOAD_MULTICASTES1D_vS1E_EENS_8epilogue10collective6detail29Sm90TmaWarpSpecializedAdapterINS1I_15DefaultEpilogueISK_SL_SL_NS1H_6thread17LinearCombinationISK_Li1EffLNS1M_9ScaleType4KindE0ELNS_15FloatRoundStyleE2ESK_EENS1_15EpilogueDefaultEEEEEvvEEEEvNT_6ParamsE)
        .other          _ZN7cutlass13device_kernelINS_4gemm6kernel13GemmUniversalIN4cute5tupleIJiiiiEEENS1_10collective13CollectiveMmaINS1_34MainloopSm90TmaGmmaWarpSpecializedILi4ENS5_IJNS4_1CILi4EEENSA_ILi1EEESC_EEENS1_35KernelTmaWarpSpecializedCooperativeEEENS5_IJNSA_ILi128EEENSA_ILi256EEENSA_ILi32EEEEEENS_10tfloat32_tENS5_IJlSC_lEEESK_SL_NS4_8TiledMMAINS4_8MMA_AtomIJNS4_4SM904GMMA30MMA_64x256x8_F32TF32TF32_SS_TNILNSP_7ScaleInE1ELSR_1EEEEEENS4_6LayoutINS5_IJNSA_ILi2EEESC_SC_EEENS5_IJSC_NSA_ILi0EEESX_EEEEENS5_IJNS4_10UnderscoreES10_S10_EEEEENS4_13SM90_TMA_LOADENS4_14ComposedLayoutINS4_7SwizzleILi3ELi4ELi3EEENS4_18smem_ptr_flag_bitsILi32EEENSU_INS5_IJNSA_ILi8EEESI_EEENS5_IJSI_SC_EEEEEEEvNS4_8identityENS4_23SM90_TMA_LOAD_MULTICASTES1D_vS1E_EENS_8epilogue10collective6detail29Sm90TmaWarpSpecializedAdapterINS1I_15DefaultEpilogueISK_SL_SL_NS1H_6thread17LinearCombinationISK_Li1EffLNS1M_9ScaleType4KindE0ELNS_15FloatRoundStyleE2ESK_EENS1_15EpilogueDefaultEEEEEvvEEEEvNT_6ParamsE,@"STO_CUDA_ENTRY STV_DEFAULT"
_ZN7cutlass13device_kernelINS_4gemm6kernel13GemmUniversalIN4cute5tupleIJiiiiEEENS1_10collective13CollectiveMmaINS1_34MainloopSm90TmaGmmaWarpSpecializedILi4ENS5_IJNS4_1CILi4EEENSA_ILi1EEESC_EEENS1_35KernelTmaWarpSpecializedCooperativeEEENS5_IJNSA_ILi128EEENSA_ILi256EEENSA_ILi32EEEEEENS_10tfloat32_tENS5_IJlSC_lEEESK_SL_NS4_8TiledMMAINS4_8MMA_AtomIJNS4_4SM904GMMA30MMA_64x256x8_F32TF32TF32_SS_TNILNSP_7ScaleInE1ELSR_1EEEEEENS4_6LayoutINS5_IJNSA_ILi2EEESC_SC_EEENS5_IJSC_NSA_ILi0EEESX_EEEEENS5_IJNS4_10UnderscoreES10_S10_EEEEENS4_13SM90_TMA_LOADENS4_14ComposedLayoutINS4_7SwizzleILi3ELi4ELi3EEENS4_18smem_ptr_flag_bitsILi32EEENSU_INS5_IJNSA_ILi8EEESI_EEENS5_IJSI_SC_EEEEEEEvNS4_8identityENS4_23SM90_TMA_LOAD_MULTICASTES1D_vS1E_EENS_8epilogue10collective6detail29Sm90TmaWarpSpecializedAdapterINS1I_15DefaultEpilogueISK_SL_SL_NS1H_6thread17LinearCombinationISK_Li1EffLNS1M_9ScaleType4KindE0ELNS_15FloatRoundStyleE2ESK_EENS1_15EpilogueDefaultEEEEEvvEEEEvNT_6ParamsE:
[----:B------:R-:W0:Y:S01]  /*0000*/  LDC R1, c[0x0][0x28] ;  /* 0x00000a00ff017b82 */ /* 0x000e220000000800 */
[----:B------:R-:W1:Y:S01]  /*0010*/  S2R R18, SR_TID.X ;  /* 0x0000000000127919 */ /* 0x000e620000002100 */
[----:B------:R-:W-:Y:S01]  /*0020*/  ELECT P0, URZ, PT ;  /* 0x00000000003f782f */ /* 0x000fe20003800000 */
[----:B------:R-:W-:Y:S01]  /*0030*/  BSSY B0, `(.L_x_0) ;  /* 0x000000f000007945 */ /* 0x000fe20003800000 */
[--C-:B-1----:R-:W-:Y:S02]  /*0040*/  SHF.R.U32.HI R0, RZ, 0x5, R18.reuse ;  /* 0x00000005ff007819 */ /* 0x102fe40000011612 */
[----:B------:R-:W-:-:S03]  /*0050*/  SHF.R.U32.HI R3, RZ, 0x7, R18 ;  /* 0x00000007ff037819 */ /* 0x000fc60000011612 */
[----:B------:R-:W1:Y:S04]  /*0060*/  SHFL.IDX PT, R2, R0, RZ, 0x1f ;  /* 0x00001fff00027589 */ /* 0x000e6800000e0000 */
[----:B------:R2:W3:Y:S01]  /*0070*/  SHFL.IDX PT, R5, R3, RZ, 0x1f ;  /* 0x00001fff03057589 */ /* 0x0004e200000e0000 */
[----:B-1----:R-:W-:-:S13]  /*0080*/  ISETP.NE.OR P0, PT, R2, RZ, !P0 ;  /* 0x000000ff0200720c */ /* 0x002fda0004705670 */
[----:B0-23--:R-:W-:Y:S05]  /*0090*/  @P0 BRA `(.L_x_1) ;  /* 0x0000000000200947 */ /* 0x00dfea0003800000 */
[----:B------:R-:W-:Y:S02]  /*00a0*/  ULDC.64 UR4, c[0x0][0x198] ;  /* 0x0000660000047ab9 */ /* 0x000fe40000000a00 */
[----:B------:R-:W-:Y:S02]  /*00b0*/  UIADD3 UR6, UP0, UR4, 0xf0, URZ ;  /* 0x000000f004067890 */ /* 0x000fe4000ff1e03f */
[----:B------:R-:W-:Y:S02]  /*00c0*/  UIADD3 UR4, UP1, UR4, 0x1f0, URZ ;  /* 0x000001f004047890 */ /* 0x000fe4000ff3e03f */
[----:B------:R-:W-:Y:S02]  /*00d0*/  UIADD3.X UR7, URZ, UR5, URZ, UP0, !UPT ;  /* 0x000000053f077290 */ /* 0x000fe400087fe43f */
[----:B------:R-:W-:-:S07]  /*00e0*/  UIADD3.X UR5, URZ, UR5, URZ, UP1, !UPT ;  /* 0x000000053f057290 */ /* 0x000fce0008ffe43f */
[----:B------:R0:W-:Y:S02]  /*00f0*/  UTMACCTL.PF [UR6] ;  /* 0x00000000060079b9 */ /* 0x0001e40008040000 */
[----:B------:R0:W-:Y:S02]  /*0100*/  UTMACCTL.PF [UR4] ;  /* 0x00000000040079b9 */ /* 0x0001e40008040000 */
[----:B0-----:R-:W-:Y:S01]  /*0110*/  NOP ;  /* 0x0000000000007918 */ /* 0x001fe20000000000 */
.L_x_1:
[----:B------:R-:W-:Y:S05]  /*0120*/  BSYNC B0 ;  /* 0x0000000000007941 */ /* 0x000fea0003800000 */
.L_x_0:
[----:B------:R-:W0:Y:S02]  /*0130*/  SHFL.IDX PT, R3, R0, RZ, 0x1f ;  /* 0x00001fff00037589 */ /* 0x000e2400000e0000 */
[----:B0-----:R-:W-:-:S13]  /*0140*/  ISETP.NE.AND P0, PT, R3, RZ, PT ;  /* 0x000000ff0300720c */ /* 0x001fda0003f05270 */
[----:B------:R-:W-:Y:S05]  /*0150*/  @P0 BRA `(.L_x_2) ;  /* 0x0000000000580947 */ /* 0x000fea0003800000 */
[----:B------:R-:W0:Y:S01]  /*0160*/  S2UR UR8, SR_CgaCtaId ;  /* 0x00000000000879c3 */ /* 0x000e220000008800 */
[----:B------:R-:W-:Y:S01]  /*0170*/  UMOV UR4, 0x400 ;  /* 0x0000040000047882 */ /* 0x000fe20000000000 */
[----:B------:R-:W-:Y:S01]  /*0180*/  UMOV UR5, 0x1 ;  /* 0x0000000100057882 */ /* 0x000fe20000000000 */
[----:B------:R-:W-:Y:S01]  /*0190*/  UMOV UR6, 0x8 ;  /* 0x0000000800067882 */ /* 0x000fe20000000000 */
[----:B------:R-:W-:Y:S01]  /*01a0*/  ELECT P0, URZ, PT ;  /* 0x00000000003f782f */ /* 0x000fe20003800000 */
[----:B------:R-:W-:-:S04]  /*01b0*/  UIADD3 UR6, -UR6, 0x100000, URZ ;  /* 0x0010000006067890 */ /* 0x000fc8000fffe13f */
[----:B------:R-:W-:Y:S02]  /*01c0*/  USHF.L.U32 UR7, UR6, 0xb, URZ ;  /* 0x0000000b06077899 */ /* 0x000fe4000800063f */
[----:B------:R-:W-:Y:S02]  /*01d0*/  USHF.L.U32 UR6, UR6, 0x1, URZ ;  /* 0x0000000106067899 */ /* 0x000fe4000800063f */
[----:B0-----:R-:W-:Y:S02]  /*01e0*/  ULEA UR8, UR8, UR4, 0x18 ;  /* 0x0000000408087291 */ /* 0x001fe4000f8ec03f */
[----:B------:R-:W-:-:S04]  /*01f0*/  UIADD3 UR4, -UR5, 0x100000, URZ ;  /* 0x0010000005047890 */ /* 0x000fc8000fffe13f */
[----:B------:R-:W-:Y:S02]  /*0200*/  USHF.L.U32 UR5, UR4, 0xb, URZ ;  /* 0x0000000b04057899 */ /* 0x000fe4000800063f */
[----:B------:R-:W-:Y:S01]  /*0210*/  USHF.L.U32 UR4, UR4, 0x1, URZ ;  /* 0x0000000104047899 */ /* 0x000fe2000800063f */
[----:B------:R-:W0:Y:S11]  /*0220*/  FENCE.VIEW.ASYNC.S ;  /* 0x00000000000073c6 */ /* 0x000e360000000000 */
[----:B0-----:R0:W1:Y:S01]  /*0230*/  SYNCS.EXCH.64 URZ, [UR8], UR4 ;  /* 0x00000004083f75b2 */ /* 0x0010620008000100 */
[----:B------:R0:W2:Y:S01]  /*0240*/  SYNCS.EXCH.64 URZ, [UR8+0x20], UR6 ;  /* 0x00002006083f75b2 */ /* 0x0000a20008000100 */
[----:B------:R0:W3:Y:S01]  /*0250*/  SYNCS.EXCH.64 URZ, [UR8+0x8], UR4 ;  /* 0x00000804083f75b2 */ /* 0x0000e20008000100 */
[----:B------:R0:W4:Y:S01]  /*0260*/  SYNCS.EXCH.64 URZ, [UR8+0x28], UR6 ;  /* 0x00002806083f75b2 */ /* 0x0001220008000100 */
[----:B------:R0:W0:Y:S01]  /*0270*/  SYNCS.EXCH.64 URZ, [UR8+0x10], UR4 ;  /* 0x00001004083f75b2 */ /* 0x0000220008000100 */
[----:B------:R0:W0:Y:S01]  /*0280*/  SYNCS.EXCH.64 URZ, [UR8+0x30], UR6 ;  /* 0x00003006083f75b2 */ /* 0x0000220008000100 */
[----:B------:R0:W0:Y:S01]  /*0290*/  SYNCS.EXCH.64 URZ, [UR8+0x18], UR4 ;  /* 0x00001804083f75b2 */ /* 0x0000220008000100 */
[----:B------:R0:W0:Y:S01]  /*02a0*/  SYNCS.EXCH.64 URZ, [UR8+0x38], UR6 ;  /* 0x00003806083f75b2 */ /* 0x0000220008000100 */
[----:B------:R-:W-:Y:S01]  /*02b0*/  NOP ;  /* 0x0000000000007918 */ /* 0x000fe20000000000 */
.L_x_2:
[----:B------:R-:W-:Y:S01]  /*02c0*/  SHF.R.S32.HI R7, RZ, 0x1f, R18 ;  /* 0x0000001fff077819 */ /* 0x000fe20000011412 */
[----:B------:R-:W5:Y:S01]  /*02d0*/  SHFL.IDX PT, R0, R0, RZ, 0x1f ;  /* 0x00001fff00007589 */ /* 0x000f6200000e0000 */
[----:B0-----:R-:W0:Y:S01]  /*02e0*/  S2UR UR8, SR_CTAID.X ;  /* 0x00000000000879c3 */ /* 0x001e220000002500 */
[----:B------:R-:W-:Y:S02]  /*02f0*/  ELECT P0, URZ, PT ;  /* 0x00000000003f782f */ /* 0x000fe40003800000 */
[----:B------:R-:W-:Y:S01]  /*0300*/  LEA.HI R7, R7, R18, RZ, 0x7 ;  /* 0x0000001207077211 */ /* 0x000fe200078f38ff */
[----:B------:R-:W1:Y:S01]  /*0310*/  S2R R4, SR_CTAID.Y ;  /* 0x0000000000047919 */ /* 0x000e620000002600 */
[----:B------:R-:W-:Y:S01]  /*0320*/  SHF.R.S32.HI R8, RZ, 0x1f, R3 ;  /* 0x0000001fff087819 */ /* 0x000fe20000011403 */
[----:B------:R-:W-:Y:S01]  /*0330*/  ULDC UR4, c[0x0][0x150] ;  /* 0x0000540000047ab9 */ /* 0x000fe20000000800 */
[----:B------:R-:W-:Y:S01]  /*0340*/  LOP3.LUT R7, R7, 0xffffff80, RZ, 0xc0, !PT ;  /* 0xffffff8007077812 */ /* 0x000fe200078ec0ff */
[----:B------:R-:W-:Y:S01]  /*0350*/  NOP ;  /* 0x0000000000007918 */ /* 0x000fe20000000000 */
[----:B------:R-:W-:Y:S01]  /*0360*/  LEA.HI R8, R8, R3, RZ, 0x2 ;  /* 0x0000000308087211 */ /* 0x000fe200078f10ff */
[----:B------:R-:W2:Y:S01]  /*0370*/  LDC R10, c[0x0][0x144] ;  /* 0x00005100ff0a7b82 */ /* 0x000ea20000000800 */
[----:B------:R-:W-:Y:S01]  /*0380*/  NOP ;  /* 0x0000000000007918 */ /* 0x000fe20000000000 */
[----:B------:R-:W-:Y:S01]  /*0390*/  IMAD.IADD R6, R18, 0x1, -R7 ;  /* 0x0000000112067824 */ /* 0x000fe200078e0a07 */
[----:B------:R-:W-:Y:S01]  /*03a0*/  LOP3.LUT R8, R8, 0x3ffffffc, RZ, 0xc0, !PT ;  /* 0x3ffffffc08087812 */ /* 0x000fe200078ec0ff */
[----:B------:R-:W-:Y:S01]  /*03b0*/  IMAD.MOV.U32 R22, RZ, RZ, 0x1 ;  /* 0x00000001ff167424 */ /* 0x000fe200078e00ff */
[----:B------:R-:W-:-:S02]  /*03c0*/  ISETP.NE.AND P3, PT, R5, RZ, PT ;  /* 0x000000ff0500720c */ /* 0x000fc40003f65270 */
[----:B------:R-:W-:Y:S01]  /*03d0*/  SHF.R.S32.HI R7, RZ, 0x1f, R6 ;  /* 0x0000001fff077819 */ /* 0x000fe20000011406 */
[----:B------:R-:W-:Y:S01]  /*03e0*/  IMAD.IADD R8, R3, 0x1, -R8 ;  /* 0x0000000103087824 */ /* 0x000fe200078e0a08 */
[----:B------:R-:W3:Y:S02]  /*03f0*/  LDC R12, c[0x0][0x140] ;  /* 0x00005000ff0c7b82 */ /* 0x000ee40000000800 */
[----:B------:R-:W-:Y:S02]  /*0400*/  LEA.HI R7, R7, R6, RZ, 0x3 ;  /* 0x0000000607077211 */ /* 0x000fe400078f18ff */
[----:B-----5:R-:W-:Y:S02]  /*0410*/  ISETP.NE.OR P0, PT, R0, RZ, !P0 ;  /* 0x000000ff0000720c */ /* 0x020fe40004705670 */
[--C-:B------:R-:W-:Y:S02]  /*0420*/  SHF.R.S32.HI R0, RZ, 0x3, R7.reuse ;  /* 0x00000003ff007819 */ /* 0x100fe40000011407 */
[----:B------:R-:W-:-:S02]  /*0430*/  SHF.R.S32.HI R7, RZ, 0x1f, R7 ;  /* 0x0000001fff077819 */ /* 0x000fc40000011407 */
[----:B0-----:R-:W-:Y:S02]  /*0440*/  I2FP.F32.U32 R9, UR8 ;  /* 0x0000000800097c45 */ /* 0x001fe40008201000 */
[----:B------:R-:W-:-:S03]  /*0450*/  LEA.HI R7, R7, R0, RZ, 0x2 ;  /* 0x0000000007077211 */ /* 0x000fc600078f10ff */
[----:B------:R-:W-:Y:S01]  /*0460*/  FMUL R9, R9, UR4 ;  /* 0x0000000409097c20 */ /* 0x000fe20008400000 */
[----:B------:R-:W-:Y:S01]  /*0470*/  LOP3.LUT R7, R7, 0xfffffffc, RZ, 0xc0, !PT ;  /* 0xfffffffc07077812 */ /* 0x000fe200078ec0ff */
[----:B------:R-:W-:Y:S01]  /*0480*/  VOTEU.ALL UP0, P0 ;  /* 0x00000000003f7886 */ /* 0x000fe20000000000 */
[----:B-1----:R-:W-:Y:S01]  /*0490*/  I2FP.F32.U32 R11, R4 ;  /* 0x00000004000b7245 */ /* 0x002fe20000201000 */
[----:B------:R-:W-:Y:S01]  /*04a0*/  ULDC UR4, c[0x0][0x154] ;  /* 0x0000550000047ab9 */ /* 0x000fe20000000800 */
[----:B------:R-:W-:Y:S01]  /*04b0*/  VOTEU.ALL UP1, P0 ;  /* 0x00000000003f7886 */ /* 0x000fe20000020000 */
[----:B------:R-:W-:Y:S01]  /*04c0*/  IMAD.IADD R7, R0, 0x1, -R7 ;  /* 0x0000000100077824 */ /* 0x000fe200078e0a07 */
[----:B------:R-:W0:Y:S01]  /*04d0*/  F2I.U32.TRUNC.NTZ R9, R9 ;  /* 0x0000000900097305 */ /* 0x000e22000020f000 */
[----:B------:R-:W1:Y:S01]  /*04e0*/  @!UP0 S2UR UR7, SR_CgaCtaId ;  /* 0x00000000000789c3 */ /* 0x000e620000008800 */
[----:B------:R-:W-:Y:S01]  /*04f0*/  @!UP0 UMOV UR6, 0x400 ;  /* 0x0000040000068882 */ /* 0x000fe20000000000 */
[----:B------:R-:W-:Y:S01]  /*0500*/  IMAD R8, R8, 0x4, R7 ;  /* 0x0000000408087824 */ /* 0x000fe200078e0207 */
[----:B---3--:R-:W-:-:S04]  /*0510*/  ISETP.EQ.U32.AND P2, PT, R12, 0x1, PT ;  /* 0x000000010c00780c */ /* 0x008fc80003f42070 */
[----:B------:R-:W-:-:S04]  /*0520*/  SHF.R.S32.HI R3, RZ, 0x1f, R8 ;  /* 0x0000001fff037819 */ /* 0x000fc80000011408 */
[----:B------:R-:W-:Y:S01]  /*0530*/  LEA.HI R0, R3, R8, RZ, 0x2 ;  /* 0x0000000803007211 */ /* 0x000fe200078f10ff */
[----:B0-----:R-:W-:-:S03]  /*0540*/  IMAD.MOV R7, RZ, RZ, -R9 ;  /* 0x000000ffff077224 */ /* 0x001fc600078e0a09 */
[----:B------:R-:W-:Y:S01]  /*0550*/  LOP3.LUT R9, R0, 0xfffffffc, RZ, 0xc0, !PT ;  /* 0xfffffffc00097812 */ /* 0x000fe200078ec0ff */
[----:B--2---:R-:W-:Y:S02]  /*0560*/  IMAD R3, R10, R7, UR8 ;  /* 0x000000080a037e24 */ /* 0x004fe4000f8e0207 */
[----:B------:R-:W-:Y:S02]  /*0570*/  FMUL R10, R11, UR4 ;  /* 0x000000040b0a7c20 */ /* 0x000fe40008400000 */
[C---:B------:R-:W-:Y:S01]  /*0580*/  IMAD.IADD R0, R8.reuse, 0x1, -R9 ;  /* 0x0000000108007824 */ /* 0x040fe200078e0a09 */
[----:B------:R-:W0:Y:S01]  /*0590*/  LDC R7, c[0x0][0x148] ;  /* 0x00005200ff077b82 */ /* 0x000e220000000800 */
[----:B------:R-:W-:Y:S01]  /*05a0*/  SHF.R.S32.HI R9, RZ, 0x1f, R2 ;  /* 0x0000001fff097819 */ /* 0x000fe20000011402 */
[----:B------:R-:W-:Y:S01]  /*05b0*/  IMAD.SHL.U32 R11, R8, 0x4, RZ ;  /* 0x00000004080b7824 */ /* 0x000fe200078e00ff */
[----:B------:R-:W-:Y:S01]  /*05c0*/  UMOV UR4, 0x20 ;  /* 0x0000002000047882 */ /* 0x000fe20000000000 */
[----:B------:R-:W-:Y:S01]  /*05d0*/  ISETP.NE.AND P4, PT, R0, R3, PT ;  /* 0x000000030000720c */ /* 0x000fe20003f85270 */
[----:B------:R-:W2:Y:S01]  /*05e0*/  F2I.U32.TRUNC.NTZ R10, R10 ;  /* 0x0000000a000a7305 */ /* 0x000ea2000020f000 */
[----:B------:R-:W-:Y:S01]  /*05f0*/  LEA.HI R9, R9, R2, RZ, 0x2 ;  /* 0x0000000209097211 */ /* 0x000fe200078f10ff */
[----:B------:R-:W-:-:S04]  /*0600*/  @!UP0 UIADD3 UR4, -UR4, 0x100000, URZ ;  /* 0x0010000004048890 */ /* 0x000fc8000fffe13f */
[----:B------:R-:W-:Y:S02]  /*0610*/  @!UP0 USHF.L.U32 UR5, UR4, 0xb, URZ ;  /* 0x0000000b04058899 */ /* 0x000fe4000800063f */
[----:B------:R-:W-:Y:S01]  /*0620*/  @!UP0 USHF.L.U32 UR4, UR4, 0x1, URZ ;  /* 0x0000000104048899 */ /* 0x000fe2000800063f */
[----:B------:R-:W-:Y:S01]  /*0630*/  LOP3.LUT R152, R8, 0xc, R11, 0x78, !PT ;  /* 0x0000000c08987812 */ /* 0x000fe200078e780b */
[----:B-1----:R-:W-:Y:S01]  /*0640*/  @!UP0 ULEA UR6, UR7, UR6, 0x18 ;  /* 0x0000000607068291 */ /* 0x002fe2000f8ec03f */
[----:B------:R-:W-:Y:S01]  /*0650*/  LOP3.LUT R9, R9, 0xfffffffc, RZ, 0xc0, !PT ;  /* 0xfffffffc09097812 */ /* 0x000fe200078ec0ff */
[----:B------:R-:W-:Y:S01]  /*0660*/  VOTEU.ALL UP0, P0 ;  /* 0x00000000003f7886 */ /* 0x000fe20000000000 */
[----:B------:R-:W-:Y:S01]  /*0670*/  LOP3.LUT P0, RZ, R6, 0x7, RZ, 0xc0, !PT ;  /* 0x0000000706ff7812 */ /* 0x000fe2000780c0ff */
[----:B------:R-:W-:Y:S02]  /*0680*/  VIADD R6, R5, 0xffffffff ;  /* 0xffffffff05067836 */ /* 0x000fe40000000000 */
[----:B------:R-:W-:Y:S01]  /*0690*/  IMAD.IADD R0, R2, 0x1, -R9 ;  /* 0x0000000102007824 */ /* 0x000fe200078e0a09 */
[----:B------:R-:W-:-:S02]  /*06a0*/  ISETP.LT.U32.AND P0, PT, R152, 0x4, !P0 ;  /* 0x000000049800780c */ /* 0x000fc40004701070 */
[----:B------:R-:W-:Y:S01]  /*06b0*/  @P4 SHF.R.S32.HI R9, RZ, 0x1f, R152 ;  /* 0x0000001fff094819 */ /* 0x000fe20000011498 */
[----:B--2---:R-:W-:Y:S01]  /*06c0*/  IMAD.MOV R24, RZ, RZ, -R10 ;  /* 0x000000ffff187224 */ /* 0x004fe200078e0a0a */
[C---:B------:R-:W-:Y:S01]  /*06d0*/  ISETP.NE.AND P1, PT, R0.reuse, 0x3, PT ;  /* 0x000000030000780c */ /* 0x040fe20003f25270 */
[----:B------:R-:W1:Y:S02]  /*06e0*/  FENCE.VIEW.ASYNC.S ;  /* 0x00000000000073c6 */ /* 0x000e640000000000 */
[----:B-1----:R1:W2:Y:S01]  /*06f0*/  @!UP0 SYNCS.EXCH.64 URZ, [UR6+0x50], UR4 ;  /* 0x00005004063f85b2 */ /* 0x0022a20008000100 */
[----:B------:R-:W-:Y:S01]  /*0700*/  @P4 LEA.HI R9, R9, R152, RZ, 0x2 ;  /* 0x0000009809094211 */ /* 0x000fe200078f10ff */
[----:B0-----:R-:W-:Y:S01]  /*0710*/  IMAD R2, R7, R24, R4 ;  /* 0x0000001807027224 */ /* 0x001fe200078e0204 */
[----:B------:R-:W-:Y:S02]  /*0720*/  ISETP.EQ.OR P1, PT, R0, RZ, !P1 ;  /* 0x000000ff0000720c */ /* 0x000fe40004f22670 */
[----:B------:R-:W-:-:S02]  /*0730*/  @P4 SHF.R.S32.HI R9, RZ, 0x2, R9 ;  /* 0x00000002ff094819 */ /* 0x000fc40000011409 */
[----:B------:R-:W-:Y:S02]  /*0740*/  ISETP.EQ.AND P1, PT, R5, RZ, P1 ;  /* 0x000000ff0500720c */ /* 0x000fe40000f22270 */
[----:B------:R-:W-:Y:S02]  /*0750*/  @P4 ISETP.NE.AND P5, PT, R9, R2, PT ;  /* 0x000000020900420c */ /* 0x000fe40003fa5270 */
[----:B------:R-:W-:Y:S02]  /*0760*/  ISETP.GE.U32.AND P6, PT, R6, 0x2, PT ;  /* 0x000000020600780c */ /* 0x000fe40003fc6070 */
[----:B------:R-:W-:Y:S02]  /*0770*/  SEL R9, RZ, 0x1, !P0 ;  /* 0x00000001ff097807 */ /* 0x000fe40004000000 */
[----:B------:R-:W-:Y:S01]  /*0780*/  @P4 SEL R22, RZ, 0x1, P5 ;  /* 0x00000001ff164807 */ /* 0x000fe20002800000 */
[----:B------:R1:W0:Y:S01]  /*0790*/  @!UP1 SYNCS.EXCH.64 URZ, [UR6+0x58], UR4 ;  /* 0x00005804063f95b2 */ /* 0x0002220008000100 */
[----:B------:R-:W-:Y:S01]  /*07a0*/  SEL R19, RZ, 0x1, !P1 ;  /* 0x00000001ff137807 */ /* 0x000fe20004800000 */
[----:B------:R-:W-:Y:S01]  /*07b0*/  NOP ;  /* 0x0000000000007918 */ /* 0x000fe20000000000 */
[----:B------:R-:W-:-:S02]  /*07c0*/  LOP3.LUT R22, R22, R9, RZ, 0xc0, !PT ;  /* 0x0000000916167212 */ /* 0x000fc400078ec0ff */
[----:B------:R-:W-:Y:S01]  /*07d0*/  SEL R19, R19, 0x2, P6 ;  /* 0x0000000213137807 */ /* 0x000fe20003000000 */
[----:B-12---:R-:W-:Y:S06]  /*07e0*/  @!P2 BRA `(.L_x_3) ;  /* 0x000000000008a947 */ /* 0x006fec0003800000 */
[----:B0---4-:R-:W-:Y:S01]  /*07f0*/  UCGABAR_ARV ;  /* 0x00000000000079c7 */ /* 0x011fe20008000000 */
[----:B------:R-:W-:Y:S05]  /*0800*/  BRA `(.L_x_4) ;  /* 0x0000000000047947 */ /* 0x000fea0003800000 */
.L_x_3:
[----:B0---4-:R-:W-:Y:S01]  /*0810*/  NOP ;  /* 0x0000000000007918 */ /* 0x011fe20000000000 */
.L_x_4:
[----:B------:R-:W0:Y:S01]  /*0820*/  LDC R2, c[0x0][0x65c] ;  /* 0x00019700ff027b82 */ /* 0x000e220000000800 */
[----:B------:R-:W-:Y:S02]  /*0830*/  IMAD.U32 R8, RZ, RZ, UR8 ;  /* 0x00000008ff087e24 */ /* 0x000fe4000f8e00ff */
[----:B------:R-:W-:Y:S01]  /*0840*/  IMAD.MOV.U32 R9, RZ, RZ, RZ ;  /* 0x000000ffff097224 */ /* 0x000fe200078e00ff */
[----:B0-----:R-:W-:-:S04]  /*0850*/  ISETP.NE.AND P1, PT, R2, 0x1, PT ;  /* 0x000000010200780c */ /* 0x001fc80003f25270 */
[----:B------:R-:W-:-:S09]  /*0860*/  P2R R5, PR, RZ, 0x2 ;  /* 0x00000002ff057803 */ /* 0x000fd20000000000 */
[----:B------:R-:W0:Y:S01]  /*0870*/  @P1 LDC R17, c[0x0][0x10] ;  /* 0x00000400ff111b82 */ /* 0x000e220000000800 */
[----:B------:R-:W-:Y:S02]  /*0880*/  @P1 IMAD.MOV.U32 R5, RZ, RZ, RZ ;  /* 0x000000ffff051224 */ /* 0x000fe400078e00ff */
[----:B------:R-:W-:-:S05]  /*0890*/  @P1 IMAD.MOV.U32 R13, RZ, RZ, RZ ;  /* 0x000000ffff0d1224 */ /* 0x000fca00078e00ff */
[----:B------:R-:W1:Y:S01]  /*08a0*/  @!P1 LDC R11, c[0x0][0xc] ;  /* 0x00000300ff0b9b82 */ /* 0x000e620000000800 */
[----:B0-----:R-:W-:-:S04]  /*08b0*/  @P1 IMAD.WIDE.U32 R16, R17, UR8, R4 ;  /* 0x0000000811101c25 */ /* 0x001fc8000f8e0004 */
[----:B------:R-:W-:Y:S02]  /*08c0*/  @P1 IMAD.IADD R17, R17, 0x1, R13 ;  /* 0x0000000111111824 */ /* 0x000fe400078e020d */
[----:B-1----:R-:W-:-:S04]  /*08d0*/  @!P1 IMAD.WIDE.U32 R8, R4, R11, R8 ;  /* 0x0000000b04089225 */ /* 0x002fc800078e0008 */
[----:B------:R-:W-:Y:S02]  /*08e0*/  @!P1 IMAD.MOV.U32 R16, RZ, RZ, R8 ;  /* 0x000000ffff109224 */ /* 0x000fe400078e0008 */
[----:B------:R-:W-:Y:S01]  /*08f0*/  @!P1 IMAD.MOV.U32 R17, RZ, RZ, R9 ;  /* 0x000000ffff119224 */ /* 0x000fe200078e0009 */
[----:B------:R-:W-:Y:S06]  /*0900*/  @!P2 BRA `(.L_x_5) ;  /* 0x00000000000ca947 */ /* 0x000fec0003800000 */
[----:B------:R-:W-:Y:S01]  /*0910*/  UCGABAR_WAIT ;  /* 0x0000000000007dc7 */ /* 0x000fe20008000000 */
[----:B------:R-:W-:Y:S01]  /*0920*/  CCTL.IVALL ;  /* 0x00000000ff00798f */ /* 0x000fe20002000000 */
[----:B------:R-:W-:Y:S05]  /*0930*/  BRA `(.L_x_6) ;  /* 0x0000000000047947 */ /* 0x000fea0003800000 */
.L_x_5:
[----:B------:R-:W-:Y:S06]  /*0940*/  BAR.SYNC.DEFER_BLOCKING 0x0 ;  /* 0x0000000000007b1d */ /* 0x000fec0000010000 */
.L_x_6:
[----:B------:R-:W-:Y:S05]  /*0950*/  @!P3 BRA `(.L_x_7) ;  /* 0x000000980060b947 */ /* 0x000fea0003800000 */
[----:B------:R-:W-:-:S13]  /*0960*/  ISETP.GT.U32.AND P0, PT, R6, 0x1, PT ;  /* 0x000000010600780c */ /* 0x000fda0003f04070 */
[----:B------:R-:W-:Y:S05]  /*0970*/  @P0 EXIT ;  /* 0x000000000000094d */ /* 0x000fea0003800000 */
[----:B------:R-:W-:Y:S01]  /*0980*/  ULDC.64 UR4, c[0x0][0x650] ;  /* 0x0001940000047ab9 */ /* 0x000fe20000000a00 */
[----:B------:R-:W-:Y:S01]  /*0990*/  PRMT R0, RZ, 0x7610, R0 ;  /* 0x00007610ff007816 */ /* 0x000fe20000000000 */
[----:B------:R-:W-:Y:S01]  /*09a0*/  IMAD.MOV.U32 R154, RZ, RZ, -0x1 ;  /* 0xffffffffff9a7424 */ /* 0x000fe200078e00ff */
[----:B------:R-:W-:Y:S01]  /*09b0*/  ISETP.GE.U32.AND P0, PT, R16, UR4, PT ;  /* 0x0000000410007c0c */ /* 0x000fe2000bf06070 */
[----:B------:R-:W-:Y:S02]  /*09c0*/  IMAD.MOV.U32 R153, RZ, RZ, -0x1 ;  /* 0xffffffffff997424 */ /* 0x000fe400078e00ff */
[----:B------:R-:W-:Y:S01]  /*09d0*/  IMAD.MOV.U32 R23, RZ, RZ, -0x1 ;  /* 0xffffffffff177424 */ /* 0x000fe200078e00ff */
[----:B------:R-:W-:-:S13]  /*09e0*/  ISETP.GE.U32.AND.EX P0, PT, R17, UR5, PT, P0 ;  /* 0x0000000511007c0c */ /* 0x000fda000bf06100 */
[----:B------:R-:W-:Y:S05]  /*09f0*/  @P0 BRA `(.L_x_8) ;  /* 0x00000004002c0947 */ /* 0x000fea0003800000 */
[----:B------:R-:W0:Y:S01]  /*0a00*/  LDC.64 R20, c[0x0][0x628] ;  /* 0x00018a00ff147b82 */ /* 0x000e220000000a00 */
[----:B------:R-:W-:Y:S02]  /*0a10*/  IMAD.MOV.U32 R8, RZ, RZ, R16 ;  /* 0x000000ffff087224 */ /* 0x000fe400078e0010 */
[----:B------:R-:W-:-:S05]  /*0a20*/  IMAD.MOV.U32 R9, RZ, RZ, R17 ;  /* 0x000000ffff097224 */ /* 0x000fca00078e0011 */
[----:B------:R-:W1:Y:S08]  /*0a30*/  LDC R0, c[0x0][0x630] ;  /* 0x00018c00ff007b82 */ /* 0x000e700000000800 */
[----:B------:R-:W2:Y:S01]  /*0a40*/  LDC.64 R26, c[0x0][0x620] ;  /* 0x00018800ff1a7b82 */ /* 0x000ea20000000a00 */
[----:B0-----:R-:W-:-:S04]  /*0a50*/  ISETP.NE.U32.AND P0, PT, R20, RZ, PT ;  /* 0x000000ff1400720c */ /* 0x001fc80003f05070 */
[----:B------:R-:W-:-:S13]  /*0a60*/  ISETP.NE.AND.EX P0, PT, R21, RZ, PT, P0 ;  /* 0x000000ff1500720c */ /* 0x000fda0003f05300 */
[----:B-12---:R-:W-:Y:S05]  /*0a70*/  @!P0 BRA `(.L_x_9) ;  /* 0x0000000000288947 */ /* 0x006fea0003800000 */
[----:B------:R-:W0:Y:S02]  /*0a80*/  LDC R13, c[0x0][0x634] ;  /* 0x00018d00ff0d7b82 */ /* 0x000e240000000800 */
[----:B0-----:R-:W-:-:S05]  /*0a90*/  IADD3 R13, P0, R16, R13, RZ ;  /* 0x0000000d100d7210 */ /* 0x001fca0007f1e0ff */
[----:B------:R-:W-:-:S04]  /*0aa0*/  IMAD.X R15, RZ, RZ, R17, P0 ;  /* 0x000000ffff0f7224 */ /* 0x000fc800000e0611 */
[----:B------:R-:W-:-:S04]  /*0ab0*/  IMAD.WIDE.U32 R8, R15, R20, RZ ;  /* 0x000000140f087225 */ /* 0x000fc800078e00ff */
[----:B------:R-:W-:-:S04]  /*0ac0*/  IMAD.WIDE.U32 R10, P0, R13, R21, R8 ;  /* 0x000000150d0a7225 */ /* 0x000fc80007800008 */
[----:B------:R-:W-:-:S04]  /*0ad0*/  IMAD.WIDE.U32 R8, R13, R20, RZ ;  /* 0x000000140d087225 */ /* 0x000fc800078e00ff */
[----:B------:R-:W-:Y:S01]  /*0ae0*/  IMAD.X R13, RZ, RZ, RZ, P0 ;  /* 0x000000ffff0d7224 */ /* 0x000fe200000e06ff */
[----:B------:R-:W-:Y:S01]  /*0af0*/  IADD3 RZ, P0, R9, R10, RZ ;  /* 0x0000000a09ff7210 */ /* 0x000fe20007f1e0ff */
[----:B------:R-:W-:-:S04]  /*0b00*/  IMAD.MOV.U32 R12, RZ, RZ, R11 ;  /* 0x000000ffff0c7224 */ /* 0x000fc800078e000b */
[----:B------:R-:W-:-:S08]  /*0b10*/  IMAD.WIDE.U32.X R8, R15, R21, R12, P0 ;  /* 0x000000150f087225 */ /* 0x000fd000000e040c */
.L_x_9:
[----:B------:R-:W0:Y:S01]  /*0b20*/  LDC.64 R20, c[0x0][0x640] ;  /* 0x00019000ff147b82 */ /* 0x000e220000000a00 */
[--C-:B------:R-:W-:Y:S01]  /*0b30*/  SHF.R.U64 R28, R8, R0, R9.reuse ;  /* 0x00000000081c7219 */ /* 0x100fe20000001209 */
[----:B------:R-:W-:Y:S01]  /*0b40*/  IMAD R30, R7, R24, R4 ;  /* 0x00000018071e7224 */ /* 0x000fe200078e0204 */
[----:B------:R-:W-:Y:S01]  /*0b50*/  SHF.R.U32.HI R0, RZ, R0, R9 ;  /* 0x00000000ff007219 */ /* 0x000fe20000011609 */
[----:B------:R-:W-:Y:S01]  /*0b60*/  IMAD.MOV.U32 R23, RZ, RZ, 0x1 ;  /* 0x00000001ff177424 */ /* 0x000fe200078e00ff */
[----:B------:R-:W-:-:S03]  /*0b70*/  IADD3 R5, P0, RZ, -R28, RZ ;  /* 0x8000001cff057210 */ /* 0x000fc60007f1e0ff */
[----:B------:R-:W1:Y:S02]  /*0b80*/  LDC R6, c[0x0][0x618] ;  /* 0x00018600ff067b82 */ /* 0x000e640000000800 */
[----:B------:R-:W-:-:S04]  /*0b90*/  IMAD.X R9, RZ, RZ, ~R0, P0 ;  /* 0x000000ffff097224 */ /* 0x000fc800000e0e00 */
[-C--:B------:R-:W-:Y:S02]  /*0ba0*/  IMAD R0, R9, R26.reuse, RZ ;  /* 0x0000001a09007224 */ /* 0x080fe400078e02ff */
[----:B------:R-:W2:Y:S01]  /*0bb0*/  LDC R11, c[0x0][0x608] ;  /* 0x00018200ff0b7b82 */ /* 0x000ea20000000800 */
[----:B------:R-:W-:-:S04]  /*0bc0*/  IMAD.WIDE.U32 R8, R5, R26, R16 ;  /* 0x0000001a05087225 */ /* 0x000fc800078e0010 */
[----:B------:R-:W-:-:S03]  /*0bd0*/  IMAD R5, R5, R27, R0 ;  /* 0x0000001b05057224 */ /* 0x000fc600078e0200 */
[----:B------:R-:W3:Y:S01]  /*0be0*/  LDC R12, c[0x0][0x658] ;  /* 0x00019600ff0c7b82 */ /* 0x000ee20000000800 */
[----:B0-----:R-:W-:Y:S01]  /*0bf0*/  ISETP.NE.U32.AND P0, PT, R20, RZ, PT ;  /* 0x000000ff1400720c */ /* 0x001fe20003f05070 */
[----:B------:R-:W-:Y:S02]  /*0c00*/  IMAD.IADD R5, R9, 0x1, R5 ;  /* 0x0000000109057824 */ /* 0x000fe400078e0205 */
[----:B------:R-:W-:Y:S01]  /*0c10*/  IMAD.MOV.U32 R9, RZ, RZ, -0x1 ;  /* 0xffffffffff097424 */ /* 0x000fe200078e00ff */
[----:B------:R-:W-:-:S03]  /*0c20*/  ISETP.NE.AND.EX P0, PT, R21, RZ, PT, P0 ;  /* 0x000000ff1500720c */ /* 0x000fc60003f05300 */
[----:B------:R-:W0:Y:S01]  /*0c30*/  LDC R15, c[0x0][0x600] ;  /* 0x00018000ff0f7b82 */ /* 0x000e220000000800 */
[-CC-:B-1----:R-:W-:Y:S02]  /*0c40*/  SHF.R.U64 R13, R8, R6.reuse, R5.reuse ;  /* 0x00000006080d7219 */ /* 0x182fe40000001205 */
[----:B------:R-:W-:-:S05]  /*0c50*/  SHF.R.U32.HI R0, RZ, R6, R5 ;  /* 0x00000006ff007219 */ /* 0x000fca0000011605 */
[----:B------:R-:W1:Y:S01]  /*0c60*/  LDC R14, c[0x0][0x648] ;  /* 0x00019200ff0e7b82 */ /* 0x000e620000000800 */
[-CC-:B--2---:R-:W-:Y:S02]  /*0c70*/  SHF.R.U64 R27, R13, R11.reuse, R0.reuse ;  /* 0x0000000b0d1b7219 */ /* 0x184fe40000001200 */
[----:B------:R-:W-:-:S05]  /*0c80*/  SHF.R.U32.HI R5, RZ, R11, R0 ;  /* 0x0000000bff057219 */ /* 0x000fca0000011600 */
[----:B------:R-:W2:Y:S01]  /*0c90*/  LDC R26, c[0x0][0x638] ;  /* 0x00018e00ff1a7b82 */ /* 0x000ea20000000800 */
[-CC-:B---3--:R-:W-:Y:S02]  /*0ca0*/  SHF.R.U64 R24, R27, R12.reuse, R5.reuse ;  /* 0x0000000c1b187219 */ /* 0x188fe40000001205 */
[-C--:B------:R-:W-:Y:S02]  /*0cb0*/  SHF.L.U32 R0, R9, R12.reuse, RZ ;  /* 0x0000000c09007219 */ /* 0x080fe400000006ff */
[----:B------:R-:W-:Y:S01]  /*0cc0*/  SHF.R.U32.HI R5, RZ, R12, R5 ;  /* 0x0000000cff057219 */ /* 0x000fe20000011605 */
[----:B------:R-:W-:Y:S01]  /*0cd0*/  IMAD.MOV.U32 R4, RZ, RZ, R24 ;  /* 0x000000ffff047224 */ /* 0x000fe200078e0018 */
[----:B------:R-:W-:Y:S01]  /*0ce0*/  LOP3.LUT R10, RZ, R0, RZ, 0x33, !PT ;  /* 0x00000000ff0a7212 */ /* 0x000fe200078e33ff */
[----:B------:R-:W3:Y:S01]  /*0cf0*/  LDC R25, c[0x0][0x610] ;  /* 0x00018400ff197b82 */ /* 0x000ee20000000800 */
[----:B------:R-:W-:Y:S05]  /*0d00*/  @!P0 BRA `(.L_x_10) ;  /* 0x0000000000288947 */ /* 0x000fea0003800000 */
[----:B------:R-:W4:Y:S02]  /*0d10*/  LDC R9, c[0x0][0x64c] ;  /* 0x00019300ff097b82 */ /* 0x000f240000000800 */
[----:B----4-:R-:W-:-:S05]  /*0d20*/  IADD3 R9, P0, R24, R9, RZ ;  /* 0x0000000918097210 */ /* 0x010fca0007f1e0ff */
        /* <DEDUP_REMOVED lines=8> */
.L_x_10:
[----:B-1----:R-:W-:Y:S01]  /*0db0*/  SHF.R.U64 R4, R4, R14, R5 ;  /* 0x0000000e04047219 */ /* 0x002fe20000001205 */
[----:B0-----:R-:W-:Y:S01]  /*0dc0*/  VIADD R6, R15, 0xffffffff ;  /* 0xffffffff0f067836 */ /* 0x001fe20000000000 */
[----:B------:R-:W-:Y:S01]  /*0dd0*/  SHF.L.U32 R0, R23, R12, RZ ;  /* 0x0000000c17007219 */ /* 0x000fe200000006ff */
[----:B------:R-:W-:Y:S01]  /*0de0*/  IMAD.MOV.U32 R23, RZ, RZ, R28 ;  /* 0x000000ffff177224 */ /* 0x000fe200078e001c */
[----:B------:R-:W-:Y:S01]  /*0df0*/  LOP3.LUT R5, R27, R10, RZ, 0xc0, !PT ;  /* 0x0000000a1b057212 */ /* 0x000fe200078ec0ff */
[----:B------:R-:W-:Y:S01]  /*0e00*/  IMAD.MOV R7, RZ, RZ, -R4 ;  /* 0x000000ffff077224 */ /* 0x000fe200078e0a04 */
[----:B------:R-:W-:Y:S02]  /*0e10*/  SEL R3, R3, R30, !P1 ;  /* 0x0000001e03037207 */ /* 0x000fe40004800000 */
[----:B------:R-:W-:Y:S01]  /*0e20*/  LOP3.LUT R6, R13, R6, RZ, 0xc0, !PT ;  /* 0x000000060d067212 */ /* 0x000fe200078ec0ff */
[----:B------:R-:W-:Y:S02]  /*0e30*/  IMAD R4, R0, R4, R5 ;  /* 0x0000000400047224 */ /* 0x000fe400078e0205 */
[----:B--2---:R-:W-:-:S02]  /*0e40*/  IMAD R0, R7, R26, R24 ;  /* 0x0000001a07007224 */ /* 0x004fc400078e0218 */
[----:B---3--:R-:W-:Y:S02]  /*0e50*/  IMAD R3, R4, R25, R3 ;  /* 0x0000001904037224 */ /* 0x008fe400078e0203 */
[----:B------:R-:W-:Y:S02]  /*0e60*/  IMAD R154, R0, R15, R6 ;  /* 0x0000000f009a7224 */ /* 0x000fe400078e0206 */
[----:B------:R-:W-:-:S03]  /*0e70*/  IMAD.MOV.U32 R4, RZ, RZ, 0x1 ;  /* 0x00000001ff047424 */ /* 0x000fc600078e00ff */
[----:B------:R-:W-:Y:S02]  /*0e80*/  SEL R153, R154, R3, !P1 ;  /* 0x000000039a997207 */ /* 0x000fe40004800000 */
[----:B------:R-:W-:Y:S02]  /*0e90*/  PRMT R0, R4, 0x7610, R0 ;  /* 0x0000761004007816 */ /* 0x000fe40000000000 */
[----:B------:R-:W-:-:S07]  /*0ea0*/  SEL R154, R3, R154, !P1 ;  /* 0x0000009a039a7207 */ /* 0x000fce0004800000 */
.L_x_8:
[----:B------:R-:W-:-:S08]  /*0eb0*/  NOP ;  /* 0x0000000000007918 */ /* 0x000fd00000000000 */
[----:B------:R-:W0:Y:S02]  /*0ec0*/  USETMAXREG.TRY_ALLOC.CTAPOOL UP0, 0xe8 ;  /* 0x000000e8000079c8 */ /* 0x000e240008000600 */
[----:B0-----:R-:W-:-:S13]  /*0ed0*/  PLOP3.LUT P0, PT, PT, PT, UP0, 0x80, 0x0 ;  /* 0x000000000000781c */ /* 0x001fda0003f0f008 */
[----:B------:R-:W-:Y:S05]  /*0ee0*/  @!P0 BRA `(.L_x_8) ;  /* 0xfffffffc00f08947 */ /* 0x000fea000383ffff */
[----:B------:R-:W-:Y:S01]  /*0ef0*/  ULDC.64 UR4, c[0x0][0x598] ;  /* 0x0001660000047ab9 */ /* 0x000fe20000000a00 */
[----:B------:R-:W-:Y:S01]  /*0f00*/  ULDC.64 UR36, c[0x0][0x208] ;  /* 0x0000820000247ab9 */ /* 0x000fe20000000a00 */
[----:B------:R-:W-:-:S04]  /*0f10*/  ISETP.NE.U32.AND P0, PT, RZ, UR4, PT ;  /* 0x00000004ff007c0c */ /* 0x000fc8000bf05070 */
[----:B------:R-:W-:-:S13]  /*0f20*/  ISETP.NE.AND.EX P0, PT, RZ, UR5, PT, P0 ;  /* 0x00000005ff007c0c */ /* 0x000fda000bf05300 */
[----:B------:R-:W-:Y:S05]  /*0f30*/  @!P0 BRA `(.L_x_11) ;  /* 0x00000000001c8947 */ /* 0x000fea0003800000 */
[----:B------:R-:W0:Y:S02]  /*0f40*/  LDC.64 R4, c[0x0][0x598] ;  /* 0x00016600ff047b82 */ /* 0x000e240000000a00 */
[----:B0-----:R-:W2:Y:S02]  /*0f50*/  LDG.E.64 R4, desc[UR36][R4.64] ;  /* 0x0000002404047981 */ /* 0x001ea4000c1e1b00 */
[----:B--2---:R-:W-:-:S04]  /*0f60*/  ISETP.NE.U32.AND P0, PT, R4, RZ, PT ;  /* 0x000000ff0400720c */ /* 0x004fc80003f05070 */
[----:B------:R-:W-:-:S13]  /*0f70*/  ISETP.NE.AND.EX P0, PT, R5, RZ, PT, P0 ;  /* 0x000000ff0500720c */ /* 0x000fda0003f05300 */
[----:B------:R-:W-:Y:S05]  /*0f80*/  @!P0 BRA `(.L_x_11) ;  /* 0x0000000000088947 */ /* 0x000fea0003800000 */
[----:B------:R0:W5:Y:S01]  /*0f90*/  LD.E R155, desc[UR36][R4.64] ;  /* 0x00000024049b7980 */ /* 0x000162000c101900 */
[----:B------:R-:W-:Y:S05]  /*0fa0*/  BRA `(.L_x_12) ;  /* 0x0000000000247947 */ /* 0x000fea0003800000 */
.L_x_11:
[----:B------:R-:W-:Y:S02]  /*0fb0*/  ULDC.64 UR4, c[0x0][0x588] ;  /* 0x0001620000047ab9 */ /* 0x000fe40000000a00 */
[----:B------:R-:W-:-:S04]  /*0fc0*/  ISETP.NE.U32.AND P0, PT, RZ, UR4, PT ;  /* 0x00000004ff007c0c */ /* 0x000fc8000bf05070 */
[----:B------:R-:W-:-:S13]  /*0fd0*/  ISETP.NE.AND.EX P0, PT, RZ, UR5, PT, P0 ;  /* 0x00000005ff007c0c */ /* 0x000fda000bf05300 */
[----:B------:R-:W-:Y:S05]  /*0fe0*/  @!P0 BRA `(.L_x_13) ;  /* 0x00000000000c8947 */ /* 0x000fea0003800000 */
[----:B------:R-:W0:Y:S02]  /*0ff0*/  LDC.64 R4, c[0x0][0x588] ;  /* 0x00016200ff047b82 */ /* 0x000e240000000a00 */
[----:B0-----:R1:W5:Y:S01]  /*1000*/  LDG.E R155, desc[UR36][R4.64] ;  /* 0x00000024049b7981 */ /* 0x001362000c1e1900 */
[----:B------:R-:W-:Y:S05]  /*1010*/  BRA `(.L_x_12) ;  /* 0x0000000000087947 */ /* 0x000fea0003800000 */
.L_x_13:
[----:B------:R-:W-:Y:S02]  /*1020*/  ULDC UR4, c[0x0][0x580] ;  /* 0x0001600000047ab9 */ /* 0x000fe40000000800 */
[----:B------:R-:W-:-:S07]  /*1030*/  IMAD.U32 R155, RZ, RZ, UR4 ;  /* 0x00000004ff9b7e24 */ /* 0x000fce000f8e00ff */
.L_x_12:
[----:B------:R-:W-:Y:S02]  /*1040*/  ULDC.64 UR4, c[0x0][0x5a0] ;  /* 0x0001680000047ab9 */ /* 0x000fe40000000a00 */
[----:B------:R-:W-:-:S04]  /*1050*/  ISETP.NE.U32.AND P0, PT, RZ, UR4, PT ;  /* 0x00000004ff007c0c */ /* 0x000fc8000bf05070 */
[----:B------:R-:W-:-:S13]  /*1060*/  ISETP.NE.AND.EX P0, PT, RZ, UR5, PT, P0 ;  /* 0x00000005ff007c0c */ /* 0x000fda000bf05300 */
[----:B------:R-:W-:Y:S05]  /*1070*/  @!P0 BRA `(.L_x_14) ;  /* 0x00000000001c8947 */ /* 0x000fea0003800000 */
[----:B01----:R-:W0:Y:S02]  /*1080*/  LDC.64 R4, c[0x0][0x5a0] ;  /* 0x00016800ff047b82 */ /* 0x003e240000000a00 */
[----:B0-----:R-:W2:Y:S02]  /*1090*/  LDG.E.64 R4, desc[UR36][R4.64] ;  /* 0x0000002404047981 */ /* 0x001ea4000c1e1b00 */
[----:B--2---:R-:W-:-:S04]  /*10a0*/  ISETP.NE.U32.AND P0, PT, R4, RZ, PT ;  /* 0x000000ff0400720c */ /* 0x004fc80003f05070 */
[----:B------:R-:W-:-:S13]  /*10b0*/  ISETP.NE.AND.EX P0, PT, R5, RZ, PT, P0 ;  /* 0x000000ff0500720c */ /* 0x000fda0003f05300 */
[----:B------:R-:W-:Y:S05]  /*10c0*/  @!P0 BRA `(.L_x_14) ;  /* 0x0000000000088947 */ /* 0x000fea0003800000 */
[----:B------:R0:W5:Y:S01]  /*10d0*/  LD.E R156, desc[UR36][R4.64] ;  /* 0x00000024049c7980 */ /* 0x000162000c101900 */
[----:B------:R-:W-:Y:S05]  /*10e0*/  BRA `(.L_x_15) ;  /* 0x0000000000247947 */ /* 0x000fea0003800000 */
.L_x_14:
[----:B------:R-:W-:Y:S02]  /*10f0*/  ULDC.64 UR4, c[0x0][0x590] ;  /* 0x0001640000047ab9 */ /* 0x000fe40000000a00 */
[----:B------:R-:W-:-:S04]  /*1100*/  ISETP.NE.U32.AND P0, PT, RZ, UR4, PT ;  /* 0x00000004ff007c0c */ /* 0x000fc8000bf05070 */
[----:B------:R-:W-:-:S13]  /*1110*/  ISETP.NE.AND.EX P0, PT, RZ, UR5, PT, P0 ;  /* 0x00000005ff007c0c */ /* 0x000fda000bf05300 */
[----:B------:R-:W-:Y:S05]  /*1120*/  @!P0 BRA `(.L_x_16) ;  /* 0x00000000000c8947 */ /* 0x000fea0003800000 */
[----:B------:R-:W2:Y:S02]  /*1130*/  LDC.64 R156, c[0x0][0x590] ;  /* 0x00016400ff9c7b82 */ /* 0x000ea40000000a00 */
[----:B--2---:R2:W5:Y:S01]  /*1140*/  LDG.E R156, desc[UR36][R156.64] ;  /* 0x000000249c9c7981 */ /* 0x004562000c1e1900 */
[----:B------:R-:W-:Y:S05]  /*1150*/  BRA `(.L_x_15) ;  /* 0x0000000000087947 */ /* 0x000fea0003800000 */
.L_x_16:
[----:B------:R-:W-:Y:S02]  /*1160*/  ULDC UR4, c[0x0][0x584] ;  /* 0x0001610000047ab9 */ /* 0x000fe40000000800 */
[----:B------:R-:W-:-:S07]  /*1170*/  IMAD.U32 R156, RZ, RZ, UR4 ;  /* 0x00000004ff9c7e24 */ /* 0x000fce000f8e00ff */
.L_x_15:
[----:B------:R-:W-:-:S13]  /*1180*/  LOP3.LUT P0, RZ, R0, 0xff, RZ, 0xc0, !PT ;  /* 0x000000ff00ff7812 */ /* 0x000fda000780c0ff */
[----:B------:R-:W-:Y:S05]  /*1190*/  @!P0 EXIT ;  /* 0x000000000000894d */ /* 0x000fea0003800000 */
[----:B------:R-:W-:Y:S01]  /*11a0*/  ULDC UR4, c[0x0][0x28c] ;  /* 0x0000a30000047ab9 */ /* 0x000fe20000000800 */
[----:B--2---:R-:W-:Y:S01]  /*11b0*/  LOP3.LUT R157, R19, 0x1, RZ, 0xfc, !PT ;  /* 0x00000001139d7812 */ /* 0x004fe200078efcff */
[----:B------:R-:W-:Y:S01]  /*11c0*/  UIADD3 UR4, UR4, 0x1f, URZ ;  /* 0x0000001f04047890 */ /* 0x000fe2000fffe03f */
[----:B------:R-:W-:Y:S01]  /*11d0*/  UMOV UR38, URZ ;  /* 0x0000003f00267c82 */ /* 0x000fe20008000000 */
[----:B------:R-:W-:Y:S02]  /*11e0*/  UMOV UR39, URZ ;  /* 0x0000003f00277c82 */ /* 0x000fe40008000000 */
[----:B------:R-:W-:-:S04]  /*11f0*/  USHF.R.S32.HI UR5, URZ, 0x1f, UR4 ;  /* 0x0000001f3f057899 */ /* 0x000fc80008011404 */
[----:B------:R-:W-:-:S04]  /*1200*/  ULEA.HI UR5, UR5, UR4, URZ, 0x5 ;  /* 0x0000000405057291 */ /* 0x000fc8000f8f283f */
[----:B------:R-:W-:-:S12]  /*1210*/  USHF.R.S32.HI UR40, URZ, 0x5, UR5 ;  /* 0x000000053f287899 */ /* 0x000fd80008011405 */
.L_x_290:
[----:B------:R-:W-:Y:S01]  /*1220*/  LOP3.LUT R0, R18, 0x80, RZ, 0xc0, !PT ;  /* 0x0000008012007812 */ /* 0x000fe200078ec0ff */
[----:B--2---:R-:W2:Y:S01]  /*1230*/  S2UR UR7, SR_CgaCtaId ;  /* 0x00000000000779c3 */ /* 0x004ea20000008800 */
[----:B------:R-:W-:Y:S02]  /*1240*/  UMOV UR6, 0x400 ;  /* 0x0000040000067882 */ /* 0x000fe40000000000 */
[----:B------:R-:W-:-:S06]  /*1250*/  SHF.R.U32.HI R0, RZ, 0x7, R0 ;  /* 0x00000007ff007819 */ /* 0x000fcc0000011600 */
[----:B---3--:R-:W3:Y:S01]  /*1260*/  SHFL.IDX PT, R0, R0, RZ, 0x1f ;  /* 0x00001fff00007589 */ /* 0x008ee200000e0000 */
[----:B--2---:R-:W-:Y:S01]  /*1270*/  ULEA UR6, UR7, UR6, 0x18 ;  /* 0x0000000607067291 */ /* 0x004fe2000f8ec03f */
[----:B---3--:R-:W-:-:S13]  /*1280*/  R2UR UR4, R0 ;  /* 0x00000000000472ca */ /* 0x008fda00000e0000 */
[----:B------:R-:W-:-:S04]  /*1290*/  ULEA.HI UR5, UR4, UR4, URZ, 0x1 ;  /* 0x0000000404057291 */ /* 0x000fc8000f8f083f */
[----:B------:R-:W-:-:S04]  /*12a0*/  ULOP3.LUT UR5, UR5, 0x7fffe, URZ, 0xc0, !UPT ;  /* 0x0007fffe05057892 */ /* 0x000fc8000f8ec03f */
[----:B------:R-:W-:-:S03]  /*12b0*/  UIADD3 UR5, UR4, -UR5, URZ ;  /* 0x8000000504057290 */ /* 0x000fc6000fffe03f */
[----:B------:R-:W-:Y:S01]  /*12c0*/  ULDC UR4, c[0x0][0x28c] ;  /* 0x0000a30000047ab9 */ /* 0x000fe20000000800 */
[----:B------:R-:W-:Y:S01]  /*12d0*/  ULEA UR5, UR5, UR6, 0xd ;  /* 0x0000000605057291 */ /* 0x000fe2000f8e683f */
[----:B------:R-:W-:-:S03]  /*12e0*/  ISETP.LT.AND P0, PT, RZ, UR4, PT ;  /* 0x00000004ff007c0c */ /* 0x000fc6000bf01270 */
[----:B------:R-:W-:-:S04]  /*12f0*/  UIADD3 UR5, UR5, 0x100, URZ ;  /* 0x0000010005057890 */ /* 0x000fc8000fffe03f */
[----:B------:R-:W-:-:S04]  /*1300*/  USHF.R.U32.HI UR5, URZ, 0x4, UR5 ;  /* 0x000000043f057899 */ /* 0x000fc80008011605 */
[----:B------:R-:W-:Y:S02]  /*1310*/  ULOP3.LUT UR41, UR5, 0x3fff, URZ, 0xc0, !UPT ;  /* 0x00003fff05297892 */ /* 0x000fe4000f8ec03f */
[----:B-1--45:R-:W-:Y:S10]  /*1320*/  @P0 BRA `(.L_x_17) ;  /* 0x0000000000400947 */ /* 0x032ff40003800000 */
[----:B------:R-:W-:Y:S01]  /*1330*/  MOV R0, 0x0 ;  /* 0x0000000000007802 */ /* 0x000fe20000000f00 */
[----:B------:R-:W-:Y:S01]  /*1340*/  ULDC.64 UR4, c[0x4][0x68] ;  /* 0x01001a0000047ab9 */ /* 0x000fe20000000a00 */
[----:B------:R-:W-:Y:S01]  /*1350*/  ULDC.64 UR6, c[0x4][0x8] ;  /* 0x0100020000067ab9 */ /* 0x000fe20000000a00 */
[----:B01----:R-:W-:Y:S01]  /*1360*/  IMAD.U32 R4, RZ, RZ, UR4 ;  /* 0x00000004ff047e24 */ /* 0x003fe2000f8e00ff */
[----:B------:R0:W1:Y:S01]  /*1370*/  LDC.64 R14, c[0x4][R0] ;  /* 0x01000000000e7b82 */ /* 0x0000620000000a00 */
[----:B------:R-:W-:Y:S01]  /*1380*/  IMAD.U32 R5, RZ, RZ, UR5 ;  /* 0x00000005ff057e24 */ /* 0x000fe2000f8e00ff */
[----:B------:R-:W-:Y:S01]  /*1390*/  ULDC.64 UR4, c[0x4][0x70] ;  /* 0x01001c0000047ab9 */ /* 0x000fe20000000a00 */
[----:B------:R-:W-:Y:S02]  /*13a0*/  IMAD.U32 R10, RZ, RZ, UR6 ;  /* 0x00000006ff0a7e24 */ /* 0x000fe4000f8e00ff */
[----:B------:R-:W-:Y:S02]  /*13b0*/  IMAD.U32 R6, RZ, RZ, UR4 ;  /* 0x00000004ff067e24 */ /* 0x000fe4000f8e00ff */
[----:B------:R-:W-:-:S02]  /*13c0*/  IMAD.U32 R7, RZ, RZ, UR5 ;  /* 0x00000005ff077e24 */ /* 0x000fc4000f8e00ff */
[----:B------:R-:W-:Y:S02]  /*13d0*/  IMAD.U32 R11, RZ, RZ, UR7 ;  /* 0x00000007ff0b7e24 */ /* 0x000fe4000f8e00ff */
[----:B------:R-:W-:Y:S02]  /*13e0*/  IMAD.MOV.U32 R8, RZ, RZ, 0x1e1 ;  /* 0x000001e1ff087424 */ /* 0x000fe400078e00ff */
[----:B------:R-:W-:Y:S02]  /*13f0*/  IMAD.MOV.U32 R12, RZ, RZ, 0x1 ;  /* 0x00000001ff0c7424 */ /* 0x000fe400078e00ff */
[----:B0-----:R-:W-:-:S07]  /*1400*/  IMAD.MOV.U32 R13, RZ, RZ, RZ ;  /* 0x000000ffff0d7224 */ /* 0x001fce00078e00ff */
[----:B------:R-:W-:-:S07]  /*1410*/  LEPC R20, `(.L_x_17) ;  /* 0x000000001014794e */ /* 0x000fce0000000000 */
[----:B-1---5:R-:W-:Y:S05]  /*1420*/  CALL.ABS.NOINC R14 ;  /* 0x000000000e007343 */ /* 0x022fea0003c00000 */
.L_x_17:
[----:B------:R-:W-:-:S13]  /*1430*/  ISETP.NE.AND P0, PT, R157, 0x3, PT ;  /* 0x000000039d00780c */ /* 0x000fda0003f05270 */
[----:B------:R-:W-:Y:S05]  /*1440*/  @!P0 BRA `(.L_x_18) ;  /* 0x0000000000048947 */ /* 0x000fea0003800000 */
[----:B------:R-:W-:Y:S01]  /*1450*/  BPT.TRAP 0x1 ;  /* 0x000000040000795c */ /* 0x000fe20000300000 */
.L_x_18:
[----:B------:R-:W2:Y:S01]  /*1460*/  S2UR UR5, SR_CgaCtaId ;  /* 0x00000000000579c3 */ /* 0x000ea20000008800 */
[----:B------:R-:W-:Y:S01]  /*1470*/  UMOV UR4, 0x400 ;  /* 0x0000040000047882 */ /* 0x000fe20000000000 */
[----:B------:R-:W-:Y:S02]  /*1480*/  IMAD.U32 R0, RZ, RZ, UR38 ;  /* 0x00000026ff007e24 */ /* 0x000fe4000f8e00ff */
[----:B------:R-:W-:-:S03]  /*1490*/  IMAD.U32 R3, RZ, RZ, UR39 ;  /* 0x00000027ff037e24 */ /* 0x000fc6000f8e00ff */
[----:B------:R-:W-:Y:S01]  /*14a0*/  SHF.L.U32 R0, R0, 0x1f, RZ ;  /* 0x0000001f00007819 */ /* 0x000fe200000006ff */
[----:B--2---:R-:W-:-:S06]  /*14b0*/  ULEA UR4, UR5, UR4, 0x18 ;  /* 0x0000000405047291 */ /* 0x004fcc000f8ec03f */
[----:B------:R-:W-:-:S04]  /*14c0*/  IMAD.U32 R6, RZ, RZ, UR4 ;  /* 0x00000004ff067e24 */ /* 0x000fc8000f8e00ff */
[----:B------:R-:W-:-:S04]  /*14d0*/  IMAD R3, R3, 0x8, R6 ;  /* 0x0000000803037824 */ /* 0x000fc800078e0206 */
[----:B------:R2:W3:Y:S01]  /*14e0*/  SYNCS.PHASECHK.TRANS64.TRYWAIT P1, [R3+URZ], R0 ;  /* 0x00000000030075a7 */ /* 0x0004e2000802017f */
[----:B------:R-:W-:Y:S05]  /*14f0*/  @!P0 BRA `(.L_x_19) ;  /* 0x0000000000048947 */ /* 0x000fea0003800000 */
[----:B------:R-:W-:Y:S01]  /*1500*/  BPT.TRAP 0x1 ;  /* 0x000000040000795c */ /* 0x000fe20000300000 */
.L_x_19:
[----:B---3--:R-:W-:Y:S05]  /*1510*/  @P1 BRA `(.L_x_20) ;  /* 0x0000000000081947 */ /* 0x008fea0003800000 */
[----:B------:R-:W3:Y:S02]  /*1520*/  SYNCS.PHASECHK.TRANS64.TRYWAIT P1, [R3+URZ], R0 ;  /* 0x00000000030075a7 */ /* 0x000ee4000802017f */
[----:B---3--:R-:W-:Y:S05]  /*1530*/  @!P1 BRA `(.L_x_21) ;  /* 0x000000a000d89947 */ /* 0x008fea0003800000 */
.L_x_20:
[----:B------:R-:W-:-:S04]  /*1540*/  UISETP.LT.AND UP0, UPT, UR40, 0x1, UPT ;  /* 0x000000012800788c */ /* 0x000fc8000bf01270 */
[----:B------:R-:W-:-:S06]  /*1550*/  USEL UR4, UR40, 0x1, UP0 ;  /* 0x0000000128047887 */ /* 0x000fcc0008000000 */
[----:B--23--:R-:W-:Y:S01]  /*1560*/  IMAD.U32 R0, RZ, RZ, UR4 ;  /* 0x00000004ff007e24 */ /* 0x00cfe2000f8e00ff */
[----:B------:R-:W-:Y:S05]  /*1570*/  WARPSYNC.ALL ;  /* 0x0000000000007948 */ /* 0x000fea0003800000 */
[----:B------:R-:W-:-:S04]  /*1580*/  IADD3 R0, -R0, UR40, RZ ;  /* 0x0000002800007c10 */ /* 0x000fc8000fffe1ff */
[----:B------:R-:W-:Y:S02]  /*1590*/  ISETP.GE.AND P1, PT, R0, 0x1, PT ;  /* 0x000000010000780c */ /* 0x000fe40003f26270 */
[----:B------:R-:W-:Y:S01]  /*15a0*/  R2UR UR4, R6 ;  /* 0x00000000060472ca */ /* 0x000fe200000e0000 */
[----:B------:R-:W-:Y:S01]  /*15b0*/  WARPGROUP.ARRIVE ;  /* 0x00000000000079c5 */ /* 0x000fe20000000000 */
[----:B------:R-:W-:Y:S01]  /*15c0*/  UMOV UR9, 0x40000040 ;  /* 0x4000004000097882 */ /* 0x000fe20000000000 */
[----:B------:R-:W-:-:S10]  /*15d0*/  UMOV UR11, 0x40000040 ;  /* 0x40000040000b7882 */ /* 0x000fd40000000000 */
[----:B------:R-:W-:-:S04]  /*15e0*/  UIADD3 UR4, UR4, 0x10100, URZ ;  /* 0x0001010004047890 */ /* 0x000fc8000fffe03f */
[----:B------:R-:W-:-:S04]  /*15f0*/  USHF.R.U32.HI UR4, URZ, 0x4, UR4 ;  /* 0x000000043f047899 */ /* 0x000fc80008011604 */
[----:B------:R-:W-:Y:S02]  /*1600*/  ULOP3.LUT UR5, UR4, 0x3fff, URZ, 0xc0, !UPT ;  /* 0x00003fff04057892 */ /* 0x000fe4000f8ec03f */
[----:B------:R-:W-:Y:S02]  /*1610*/  ULOP3.LUT UR4, UR41, 0x10000, URZ, 0xfc, !UPT ;  /* 0x0001000029047892 */ /* 0x000fe4000f8efc3f */
[----:B------:R-:W-:Y:S02]  /*1620*/  ULOP3.LUT UR5, UR5, 0x10000, URZ, 0xfc, !UPT ;  /* 0x0001000005057892 */ /* 0x000fe4000f8efc3f */
[----:B------:R-:W-:Y:S02]  /*1630*/  ULEA UR6, UR39, UR4, 0xa ;  /* 0x0000000427067291 */ /* 0x000fe4000f8e503f */
[----:B------:R-:W-:-:S05]  /*1640*/  ULEA UR7, UR39, UR5, 0xb ;  /* 0x0000000527077291 */ /* 0x000fca000f8e583f */
[----:B------:R-:W-:Y:S02]  /*1650*/  UMOV UR8, UR6 ;  /* 0x0000000600087c82 */ /* 0x000fe40008000000 */
[----:B------:R-:W-:Y:S02]  /*1660*/  UMOV UR10, UR7 ;  /* 0x00000007000a7c82 */ /* 0x000fe40008000000 */
[----:B------:R-:W-:Y:S01]  /*1670*/  HGMMA.64x256x8.F32.TF32 R24, gdesc[UR8], RZ, !UPT, gsb0 ;  /* 0x07e00000081879f0 */ /* 0x000fe2000c0028ff */
[----:B------:R-:W-:Y:S02]  /*1680*/  UIADD3 UR8, UR6, 0x2, URZ ;  /* 0x0000000206087890 */ /* 0x000fe4000fffe03f */
[----:B------:R-:W-:Y:S01]  /*1690*/  UIADD3 UR10, UR7, 0x2, URZ ;  /* 0x00000002070a7890 */ /* 0x000fe2000fffe03f */
[----:B------:R-:W-:Y:S01]  /*16a0*/  UMOV UR9, 0x40000040 ;  /* 0x4000004000097882 */ /* 0x000fe20000000000 */
[----:B------:R-:W-:Y:S01]  /*16b0*/  UMOV UR11, 0x40000040 ;  /* 0x40000040000b7882 */ /* 0x000fe20000000000 */
[----:B------:R-:W-:-:S02]  /*16c0*/  WARPGROUP.DEPBAR.LE gsb0, 0x0 ;  /* 0x00008000000079c5 */ /* 0x000fc40000010000 */
[----:B------:R-:W-:-:S15]  /*16d0*/  WARPGROUP.ARRIVE ;  /* 0x00000000000079c5 */ /* 0x000fde0000000000 */
[----:B------:R-:W-:-:S05]  /*16e0*/  NOP ;  /* 0x0000000000007918 */ /* 0x000fca0000000000 */
[----:B------:R-:W-:Y:S01]  /*16f0*/  HGMMA.64x256x8.F32.TF32 R24, gdesc[UR8], R24, gsb0 ;  /* 0x07e00000081879f0 */ /* 0x000fe20008002818 */
[----:B------:R-:W-:Y:S02]  /*1700*/  UIADD3 UR8, UR6, 0x4, URZ ;  /* 0x0000000406087890 */ /* 0x000fe4000fffe03f */
[----:B------:R-:W-:Y:S01]  /*1710*/  UIADD3 UR10, UR7, 0x4, URZ ;  /* 0x00000004070a7890 */ /* 0x000fe2000fffe03f */
[----:B------:R-:W-:Y:S01]  /*1720*/  UMOV UR9, 0x40000040 ;  /* 0x4000004000097882 */ /* 0x000fe20000000000 */
[----:B------:R-:W-:Y:S01]  /*1730*/  UMOV UR11, 0x40000040 ;  /* 0x40000040000b7882 */ /* 0x000fe20000000000 */
[----:B------:R-:W-:Y:S02]  /*1740*/  WARPGROUP.DEPBAR.LE gsb0, 0x0 ;  /* 0x00008000000079c5 */ /* 0x000fe40000010000 */
        /* <DEDUP_REMOVED lines=10> */
[----:B------:R-:W-:Y:S03]  /*17f0*/  HGMMA.64x256x8.F32.TF32 R24, gdesc[UR8], R24, gsb0 ;  /* 0x07e00000081879f0 */ /* 0x000fe60008002818 */
[----:B------:R-:W-:Y:S02]  /*1800*/  WARPGROUP.DEPBAR.LE gsb0, 0x0 ;  /* 0x00008000000079c5 */ /* 0x000fe40000010000 */
[----:B------:R-:W-:Y:S05]  /*1810*/  @!P1 BRA `(.L_x_22) ;  /* 0x0000000400309947 */ /* 0x000fea0003800000 */
[----:B------:R-:W-:Y:S02]  /*1820*/  UIADD3 UR6, UR39, 0x1, URZ ;  /* 0x0000000127067890 */ /* 0x000fe4000fffe03f */
[----:B------:R-:W-:Y:S02]  /*1830*/  IMAD.U32 R3, RZ, RZ, UR39 ;  /* 0x00000027ff037e24 */ /* 0x000fe4000f8e00ff */
[----:B------:R-:W-:-:S04]  /*1840*/  UISETP.NE.AND UP0, UPT, UR6, 0x4, UPT ;  /* 0x000000040600788c */ /* 0x000fc8000bf05270 */
[----:B------:R-:W-:Y:S02]  /*1850*/  USEL UR7, URZ, 0x1, UP0 ;  /* 0x000000013f077887 */ /* 0x000fe40008000000 */
[----:B------:R-:W-:Y:S02]  /*1860*/  USEL UR6, UR6, URZ, UP0 ;  /* 0x0000003f06067287 */ /* 0x000fe40008000000 */
[----:B------:R-:W-:-:S06]  /*1870*/  ULOP3.LUT UR7, UR38, UR7, URZ, 0x3c, !UPT ;  /* 0x0000000726077292 */ /* 0x000fcc000f8e3c3f */
[----:B------:R-:W-:-:S07]  /*1880*/  IMAD.U32 R7, RZ, RZ, UR7 ;  /* 0x00000007ff077e24 */ /* 0x000fce000f8e00ff */
.L_x_29:
[----:B------:R-:W-:Y:S05]  /*1890*/  @!P0 BRA `(.L_x_23) ;  /* 0x0000000000048947 */ /* 0x000fea0003800000 */
[----:B------:R-:W-:Y:S01]  /*18a0*/  BPT.TRAP 0x1 ;  /* 0x000000040000795c */ /* 0x000fe20000300000 */
.L_x_23:
[----:B------:R-:W2:Y:S01]  /*18b0*/  S2UR UR8, SR_CgaCtaId ;  /* 0x00000000000879c3 */ /* 0x000ea20000008800 */
[----:B------:R-:W-:Y:S01]  /*18c0*/  UMOV UR7, 0x400 ;  /* 0x0000040000077882 */ /* 0x000fe20000000000 */
[----:B01----:R-:W-:Y:S01]  /*18d0*/  IMAD.U32 R5, RZ, RZ, UR6 ;  /* 0x00000006ff057e24 */ /* 0x003fe2000f8e00ff */
[----:B------:R-:W-:Y:S01]  /*18e0*/  SHF.L.U32 R4, R7, 0x1f, RZ ;  /* 0x0000001f07047819 */ /* 0x000fe200000006ff */
[----:B--2---:R-:W-:-:S06]  /*18f0*/  ULEA UR7, UR8, UR7, 0x18 ;  /* 0x0000000708077291 */ /* 0x004fcc000f8ec03f */
[----:B------:R-:W-:-:S04]  /*1900*/  IMAD.U32 R6, RZ, RZ, UR7 ;  /* 0x00000007ff067e24 */ /* 0x000fc8000f8e00ff */
[----:B------:R-:W-:-:S04]  /*1910*/  IMAD R5, R5, 0x8, R6 ;  /* 0x0000000805057824 */ /* 0x000fc800078e0206 */
[----:B------:R0:W1:Y:S01]  /*1920*/  SYNCS.PHASECHK.TRANS64.TRYWAIT P1, [R5+URZ], R4 ;  /* 0x00000004050075a7 */ /* 0x000062000802017f */
[----:B------:R-:W-:Y:S05]  /*1930*/  @!P0 BRA `(.L_x_24) ;  /* 0x0000000000048947 */ /* 0x000fea0003800000 */
[----:B------:R-:W-:Y:S01]  /*1940*/  BPT.TRAP 0x1 ;  /* 0x000000040000795c */ /* 0x000fe20000300000 */
.L_x_24:
[----:B-1----:R-:W-:Y:S05]  /*1950*/  @P1 BRA `(.L_x_25) ;  /* 0x0000000000081947 */ /* 0x002fea0003800000 */
[----:B------:R-:W1:Y:S02]  /*1960*/  SYNCS.PHASECHK.TRANS64.TRYWAIT P1, [R5+URZ], R4 ;  /* 0x00000004050075a7 */ /* 0x000e64000802017f */
[----:B-1----:R-:W-:Y:S05]  /*1970*/  @!P1 BRA `(.L_x_26) ;  /* 0x0000009c00dc9947 */ /* 0x002fea0003800000 */
.L_x_25:
[----:B------:R-:W-:Y:S01]  /*1980*/  ULEA UR7, UR6, UR4, 0xa ;  /* 0x0000000406077291 */ /* 0x000fe2000f8e503f */
[----:B------:R-:W-:Y:S01]  /*1990*/  WARPGROUP.ARRIVE ;  /* 0x00000000000079c5 */ /* 0x000fe20000000000 */
[----:B------:R-:W-:Y:S01]  /*19a0*/  ULEA UR12, UR6, UR5, 0xb ;  /* 0x00000005060c7291 */ /* 0x000fe2000f8e583f */
[----:B------:R-:W-:Y:S01]  /*19b0*/  UMOV UR9, 0x40000040 ;  /* 0x4000004000097882 */ /* 0x000fe20000000000 */
[----:B------:R-:W-:-:S03]  /*19c0*/  UMOV UR11, 0x40000040 ;  /* 0x40000040000b7882 */ /* 0x000fc60000000000 */
[----:B------:R-:W-:Y:S02]  /*19d0*/  UMOV UR8, UR7 ;  /* 0x0000000700087c82 */ /* 0x000fe40008000000 */
[----:B------:R-:W-:Y:S02]  /*19e0*/  UMOV UR10, UR12 ;  /* 0x0000000c000a7c82 */ /* 0x000fe40008000000 */
[----:B------:R-:W-:Y:S01]  /*19f0*/  HGMMA.64x256x8.F32.TF32 R24, gdesc[UR8], R24, gsb0 ;  /* 0x07e00000081879f0 */ /* 0x000fe20008002818 */
        /* <DEDUP_REMOVED lines=26> */
[----:B------:R-:W-:Y:S01]  /*1ba0*/  BPT.TRAP 0x1 ;  /* 0x000000040000795c */ /* 0x000fe20000300000 */
.L_x_27:
[----:B------:R-:W-:-:S13]  /*1bb0*/  ISETP.NE.AND P1, PT, R22, RZ, PT ;  /* 0x000000ff1600720c */ /* 0x000fda0003f25270 */
[----:B01----:R-:W-:-:S04]  /*1bc0*/  @P1 IMAD R4, R3, 0x8, R6 ;  /* 0x0000000803041824 */ /* 0x003fc800078e0206 */
[----:B------:R-:W-:-:S05]  /*1bd0*/  @P1 VIADD R5, R4, 0x20 ;  /* 0x0000002004051836 */ /* 0x000fca0000000000 */
[----:B------:R-:W-:-:S04]  /*1be0*/  @P1 PRMT R5, R152, 0x654, R5 ;  /* 0x0000065498051816 */ /* 0x000fc80000000005 */
[----:B------:R0:W-:Y:S01]  /*1bf0*/  @P1 SYNCS.ARRIVE.TRANS64.RED.A1T0 RZ, [R5+URZ], RZ ;  /* 0x000000ff05ff19a7 */ /* 0x0001e2000810043f */
[----:B------:R-:W-:-:S13]  /*1c00*/  ISETP.GT.U32.AND P1, PT, R19, 0x1, PT ;  /* 0x000000011300780c */ /* 0x000fda0003f24070 */
[----:B0-----:R-:W-:Y:S05]  /*1c10*/  @P1 BRA `(.L_x_28) ;  /* 0x0000000000041947 */ /* 0x001fea0003800000 */
[----:B------:R-:W-:Y:S01]  /*1c20*/  BPT.TRAP 0x1 ;  /* 0x000000040000795c */ /* 0x000fe20000300000 */
.L_x_28:
[----:B------:R-:W-:Y:S01]  /*1c30*/  UIADD3 UR6, UR6, 0x1, URZ ;  /* 0x0000000106067890 */ /* 0x000fe2000fffe03f */
[C---:B------:R-:W-:Y:S01]  /*1c40*/  ISETP.GT.AND P2, PT, R0.reuse, 0x1, PT ;  /* 0x000000010000780c */ /* 0x040fe20003f44270 */
[----:B------:R-:W-:Y:S02]  /*1c50*/  VIADD R3, R3, 0x1 ;  /* 0x0000000103037836 */ /* 0x000fe40000000000 */
[----:B------:R-:W-:Y:S01]  /*1c60*/  UISETP.NE.AND UP0, UPT, UR6, 0x4, UPT ;  /* 0x000000040600788c */ /* 0x000fe2000bf05270 */
[----:B------:R-:W-:Y:S02]  /*1c70*/  VIADD R0, R0, 0xffffffff ;  /* 0xffffffff00007836 */ /* 0x000fe40000000000 */
[C---:B------:R-:W-:Y:S01]  /*1c80*/  ISETP.NE.AND P1, PT, R3.reuse, 0x4, PT ;  /* 0x000000040300780c */ /* 0x040fe20003f25270 */
[----:B------:R-:W-:Y:S02]  /*1c90*/  USEL UR7, URZ, 0x1, UP0 ;  /* 0x000000013f077887 */ /* 0x000fe40008000000 */
[----:B------:R-:W-:Y:S01]  /*1ca0*/  USEL UR6, UR6, URZ, UP0 ;  /* 0x0000003f06067287 */ /* 0x000fe20008000000 */
[----:B------:R-:W-:-:S03]  /*1cb0*/  SEL R3, R3, RZ, P1 ;  /* 0x000000ff03037207 */ /* 0x000fc60000800000 */
[----:B------:R-:W-:Y:S01]  /*1cc0*/  LOP3.LUT R7, R7, UR7, RZ, 0x3c, !PT ;  /* 0x0000000707077c12 */ /* 0x000fe2000f8e3cff */
[----:B------:R-:W-:Y:S07]  /*1cd0*/  @P2 BRA `(.L_x_29) ;  /* 0xfffffff800ec2947 */ /* 0x000fee000383ffff */
.L_x_22:
[----:B------:R-:W2:Y:S02]  /*1ce0*/  LDC R0, c[0x0][0x28c] ;  /* 0x0000a300ff007b82 */ /* 0x000ea40000000800 */
[----:B--2---:R-:W-:-:S13]  /*1cf0*/  ISETP.GE.AND P1, PT, R0, 0x1, PT ;  /* 0x000000010000780c */ /* 0x004fda0003f26270 */
[----:B------:R-:W-:Y:S05]  /*1d00*/  @!P1 BRA `(.L_x_30) ;  /* 0x0000000000409947 */ /* 0x000fea0003800000 */
[----:B------:R-:W-:Y:S05]  /*1d10*/  @!P0 BRA `(.L_x_31) ;  /* 0x0000000000048947 */ /* 0x000fea0003800000 */
[----:B------:R-:W-:Y:S01]  /*1d20*/  BPT.TRAP 0x1 ;  /* 0x000000040000795c */ /* 0x000fe20000300000 */
.L_x_31:
[----:B------:R-:W-:Y:S01]  /*1d30*/  ISETP.NE.AND P0, PT, R22, RZ, PT ;  /* 0x000000ff1600720c */ /* 0x000fe20003f05270 */
[----:B------:R-:W-:-:S12]  /*1d40*/  UISETP.LT.AND UP1, UPT, UR40, 0x1, UPT ;  /* 0x000000012800788c */ /* 0x000fd8000bf21270 */
[----:B------:R-:W-:-:S05]  /*1d50*/  VOTEU.ANY UP0, P0 ;  /* 0x00000000003f7886 */ /* 0x000fca0000000100 */
[----:B------:R-:W-:-:S04]  /*1d60*/  @UP0 USEL UR4, UR40, 0x1, UP1 ;  /* 0x0000000128040887 */ /* 0x000fc80008800000 */
[----:B------:R-:W-:-:S06]  /*1d70*/  @UP0 UIADD3 UR4, UR39, UR40, -UR4 ;  /* 0x0000002827040290 */ /* 0x000fcc000fffe804 */
[----:B------:R-:W-:-:S04]  /*1d80*/  IMAD.U32 R0, RZ, RZ, UR4 ;  /* 0x00000004ff007e24 */ /* 0x000fc8000f8e00ff */
[----:B------:R-:W-:-:S05]  /*1d90*/  @P0 IMAD.SHL.U32 R0, R0, 0x8, RZ ;  /* 0x0000000800000824 */ /* 0x000fca00078e00ff */
[----:B------:R-:W-:-:S04]  /*1da0*/  @P0 LOP3.LUT R0, R0, 0x18, RZ, 0xc0, !PT ;  /* 0x0000001800000812 */ /* 0x000fc800078ec0ff */
[----:B------:R-:W-:-:S04]  /*1db0*/  @P0 IADD3 R3, R6, 0x20, R0 ;  /* 0x0000002006030810 */ /* 0x000fc80007ffe000 */
[----:B------:R-:W-:-:S04]  /*1dc0*/  @P0 PRMT R3, R152, 0x654, R3 ;  /* 0x0000065498030816 */ /* 0x000fc80000000003 */
[----:B------:R2:W-:Y:S01]  /*1dd0*/  @P0 SYNCS.ARRIVE.TRANS64.RED.A1T0 RZ, [R3+URZ], RZ ;  /* 0x000000ff03ff09a7 */ /* 0x0005e2000810043f */
[----:B------:R-:W-:-:S13]  /*1de0*/  ISETP.GT.U32.AND P0, PT, R19, 0x1, PT ;  /* 0x000000011300780c */ /* 0x000fda0003f04070 */
[----:B--2---:R-:W-:Y:S05]  /*1df0*/  @P0 BRA `(.L_x_30) ;  /* 0x0000000000040947 */ /* 0x004fea0003800000 */
[----:B------:R-:W-:Y:S01]  /*1e00*/  BPT.TRAP 0x1 ;  /* 0x000000040000795c */ /* 0x000fe20000300000 */
.L_x_30:
[----:B------:R-:W2:Y:S01]  /*1e10*/  LDC R6, c[0x0][0x288] ;  /* 0x0000a200ff067b82 */ /* 0x000ea20000000800 */
[--C-:B------:R-:W-:Y:S01]  /*1e20*/  SHF.R.U32.HI R0, RZ, 0x2, R18.reuse ;  /* 0x00000002ff007819 */ /* 0x100fe20000011612 */
[----:B------:R-:W-:Y:S01]  /*1e30*/  UIADD3 UR39, UR40, UR39, URZ ;  /* 0x0000002728277290 */ /* 0x000fe2000fffe03f */
[----:B01----:R-:W-:Y:S01]  /*1e40*/  SHF.R.U32.HI R5, RZ, 0x7, R18 ;  /* 0x00000007ff057819 */ /* 0x003fe20000011612 */
[----:B------:R-:W-:Y:S01]  /*1e50*/  ULDC UR8, c[0x0][0x284] ;  /* 0x0000a10000087ab9 */ /* 0x000fe20000000800 */
[----:B------:R-:W-:Y:S01]  /*1e60*/  LOP3.LUT R4, R18, 0x60, RZ, 0xc0, !PT ;  /* 0x0000006012047812 */ /* 0x000fe200078ec0ff */
[----:B------:R-:W-:Y:S01]  /*1e70*/  USHF.R.U32.HI UR4, URZ, 0x2, UR39 ;  /* 0x000000023f047899 */ /* 0x000fe20008011627 */
[----:B------:R-:W-:Y:S01]  /*1e80*/  LOP3.LUT R3, R0, 0x7, RZ, 0xc0, !PT ;  /* 0x0000000700037812 */ /* 0x000fe200078ec0ff */
[----:B------:R-:W-:Y:S01]  /*1e90*/  UISETP.GT.U32.AND UP1, UPT, UR39, 0x3, UPT ;  /* 0x000000032700788c */ /* 0x000fe2000bf24070 */
[----:B------:R-:W-:Y:S01]  /*1ea0*/  LOP3.LUT R0, R5, 0x1, RZ, 0xc0, !PT ;  /* 0x0000000105007812 */ /* 0x000fe200078ec0ff */
[----:B------:R-:W-:Y:S01]  /*1eb0*/  ULOP3.LUT UR4, UR4, 0x1, URZ, 0xc0, !UPT ;  /* 0x0000000104047892 */ /* 0x000fe2000f8ec03f */
[----:B------:R-:W-:Y:S01]  /*1ec0*/  SHF.R.U32.HI R10, RZ, 0x1, R4 ;  /* 0x00000001ff0a7819 */ /* 0x000fe20000011604 */
[----:B------:R-:W-:Y:S01]  /*1ed0*/  IMAD.SHL.U32 R4, R18, 0x2, RZ ;  /* 0x0000000212047824 */ /* 0x000fe200078e00ff */
[----:B------:R-:W-:Y:S01]  /*1ee0*/  SHF.R.S32.HI R21, RZ, 0x1f, R23 ;  /* 0x0000001fff157819 */ /* 0x000fe20000011417 */
[----:B------:R-:W-:Y:S01]  /*1ef0*/  IMAD.SHL.U32 R8, R0, 0x40, RZ ;  /* 0x0000004000087824 */ /* 0x000fe200078e00ff */
[--C-:B------:R-:W-:Y:S01]  /*1f00*/  IADD3 R5, RZ, -R10, -R3.reuse ;  /* 0x8000000aff057210 */ /* 0x100fe20007ffe803 */
[----:B------:R-:W-:Y:S01]  /*1f10*/  UISETP.NE.U32.AND UP0, UPT, UR4, 0x1, UPT ;  /* 0x000000010400788c */ /* 0x000fe2000bf05070 */
[----:B------:R-:W-:Y:S01]  /*1f20*/  LOP3.LUT R4, R4, 0x6, RZ, 0xc0, !PT ;  /* 0x0000000604047812 */ /* 0x000fe200078ec0ff */
[----:B------:R-:W-:Y:S01]  /*1f30*/  ULDC.64 UR6, c[0x0][0x5d0] ;  /* 0x0001740000067ab9 */ /* 0x000fe20000000a00 */
[----:B------:R-:W-:Y:S01]  /*1f40*/  LOP3.LUT R3, R8, 0x40, R3, 0xe2, !PT ;  /* 0x0000004008037812 */ /* 0x000fe200078ee203 */
[----:B------:R-:W-:Y:S01]  /*1f50*/  IMAD R11, R0, -0x40, R5 ;  /* 0xffffffc0000b7824 */ /* 0x000fe200078e0205 */
[----:B------:R-:W-:Y:S01]  /*1f60*/  LOP3.LUT R0, R18, 0x3, RZ, 0xc0, !PT ;  /* 0x0000000312007812 */ /* 0x000fe200078ec0ff */
[----:B------:R-:W-:Y:S01]  /*1f70*/  UISETP.LT.U32.AND UP1, UPT, UR40, 0x4, UP1 ;  /* 0x000000042800788c */ /* 0x000fe20008f21070 */
[----:B------:R-:W-:Y:S01]  /*1f80*/  PRMT R8, R4, 0x6540, R153 ;  /* 0x0000654004087816 */ /* 0x000fe20000000099 */
[----:B------:R-:W-:Y:S01]  /*1f90*/  IMAD.SHL.U32 R153, R153, 0x100, RZ ;  /* 0x0000010099997824 */ /* 0x000fe200078e00ff */
[----:B------:R-:W-:Y:S01]  /*1fa0*/  UISETP.GT.U32.AND UP0, UPT, UR40, 0x3, !UP0 ;  /* 0x000000032800788c */ /* 0x000fe2000c704070 */
[----:B--2---:R-:W-:Y:S01]  /*1fb0*/  IMAD R12, R0, -0x2, R6 ;  /* 0xfffffffe000c7824 */ /* 0x004fe200078e0206 */
[----:B------:R-:W-:Y:S01]  /*1fc0*/  SHF.R.S32.HI R9, RZ, 0x1f, R8 ;  /* 0x0000001fff097819 */ /* 0x000fe20000011408 */
[C---:B------:R-:W-:Y:S01]  /*1fd0*/  IMAD.SHL.U32 R0, R154.reuse, 0x80, RZ ;  /* 0x000000809a007824 */ /* 0x040fe200078e00ff */
[----:B------:R-:W-:Y:S01]  /*1fe0*/  ISETP.GE.AND P0, PT, R153, R6, PT ;  /* 0x000000069900720c */ /* 0x000fe20003f06270 */
[----:B------:R-:W-:Y:S01]  /*1ff0*/  IMAD R4, R21, UR6, RZ ;  /* 0x0000000615047c24 */ /* 0x000fe2000f8e02ff */
[----:B------:R-:W-:Y:S01]  /*2000*/  USEL UR5, URZ, 0x1, !UP1 ;  /* 0x000000013f057887 */ /* 0x000fe2000c800000 */
[----:B------:R-:W-:Y:S01]  /*2010*/  IMAD.WIDE R6, R154, 0x80, RZ ;  /* 0x000000809a067825 */ /* 0x000fe200078e02ff */
[C---:B------:R-:W-:Y:S01]  /*2020*/  ISETP.GE.OR P0, PT, R0.reuse, UR8, P0 ;  /* 0x0000000800007c0c */ /* 0x040fe20008706670 */
[----:B------:R-:W-:Y:S01]  /*2030*/  USEL UR4, URZ, 0x1, !UP0 ;  /* 0x000000013f047887 */ /* 0x000fe2000c000000 */
[----:B------:R-:W-:Y:S01]  /*2040*/  IADD3 R0, -R0, UR8, R11 ;  /* 0x0000000800007c10 */ /* 0x000fe2000fffe10b */
[C---:B------:R-:W-:Y:S01]  /*2050*/  IMAD R13, R23.reuse, UR7, R4 ;  /* 0x00000007170d7c24 */ /* 0x040fe2000f8e0204 */
[----:B------:R-:W-:Y:S01]  /*2060*/  ULOP3.LUT UR39, UR39, 0x3, URZ, 0xc0, !UPT ;  /* 0x0000000327277892 */ /* 0x000fe2000f8ec03f */
[----:B------:R-:W-:Y:S01]  /*2070*/  IMAD.WIDE.U32 R4, R23, UR6, R8 ;  /* 0x0000000617047c25 */ /* 0x000fe2000f8e0008 */
[----:B------:R-:W-:Y:S01]  /*2080*/  ULOP3.LUT UR38, UR4, UR38, UR5, 0x96, !UPT ;  /* 0x0000002604267292 */ /* 0x000fe2000f8e9605 */
[----:B------:R-:W-:-:S02]  /*2090*/  LOP3.LUT R171, R6, R3, R10, 0xfe, !PT ;  /* 0x0000000306ab7212 */ /* 0x000fc400078efe0a */
[----:B------:R-:W-:Y:S02]  /*20a0*/  IMAD.IADD R5, R5, 0x1, R13 ;  /* 0x0000000105057824 */ /* 0x000fe400078e020d */
[----:B------:R-:W-:Y:S02]  /*20b0*/  IMAD.IADD R3, R12, 0x1, -R153 ;  /* 0x000000010c037824 */ /* 0x000fe400078e0a99 */
[----:B------:R-:W-:Y:S01]  /*20c0*/  IMAD.MOV.U32 R154, RZ, RZ, -0x1 ;  /* 0xffffffffff9a7424 */ /* 0x000fe200078e00ff */
[----:B------:R-:W-:Y:S06]  /*20d0*/  @P0 BRA `(.L_x_32) ;  /* 0x0000007800d80947 */ /* 0x000fec0003800000 */
[----:B------:R-:W0:Y:S01]  /*20e0*/  LDC.64 R10, c[0x0][0x5c8] ;  /* 0x00017200ff0a7b82 */ /* 0x000e220000000a00 */
[----:B-----5:R-:W-:Y:S01]  /*20f0*/  FSETP.NEU.AND P0, PT, R156, RZ, PT ;  /* 0x000000ff9c00720b */ /* 0x020fe20003f0d000 */
[----:B------:R-:W-:Y:S01]  /*2100*/  BSSY B0, `(.L_x_32) ;  /* 0x00007b3000007945 */ /* 0x000fe20003800000 */
[----:B------:R-:W-:-:S04]  /*2110*/  ISETP.GT.AND P1, PT, R3, RZ, PT ;  /* 0x000000ff0300720c */ /* 0x000fc80003f24270 */
[----:B------:R-:W-:Y:S01]  /*2120*/  ISETP.GT.AND P2, PT, R0, RZ, P1 ;  /* 0x000000ff0000720c */ /* 0x000fe20000f44270 */
[-C--:B0-----:R-:W-:Y:S02]  /*2130*/  IMAD R12, R7, R10.reuse, RZ ;  /* 0x0000000a070c7224 */ /* 0x081fe400078e02ff */
[----:B------:R-:W-:-:S04]  /*2140*/  IMAD.WIDE.U32 R162, R171, R10, R4 ;  /* 0x0000000aaba27225 */ /* 0x000fc800078e0004 */
[----:B------:R-:W-:-:S04]  /*2150*/  IMAD R5, R171, R11, R12 ;  /* 0x0000000bab057224 */ /* 0x000fc800078e020c */
[----:B------:R-:W-:Y:S01]  /*2160*/  IMAD.IADD R173, R163, 0x1, R5 ;  /* 0x00000001a3ad7824 */ /* 0x000fe200078e0205 */
[----:B------:R-:W-:Y:S06]  /*2170*/  @!P0 BRA `(.L_x_33) ;  /* 0x0000005400948947 */ /* 0x000fec0003800000 */
[----:B------:R-:W0:Y:S01]  /*2180*/  LDC.64 R14, c[0x0][0x5b8] ;  /* 0x00016e00ff0e7b82 */ /* 0x000e220000000a00 */
[----:B------:R-:W-:-:S07]  /*2190*/  ULDC.64 UR4, c[0x0][0x5c0] ;  /* 0x0001700000047ab9 */ /* 0x000fce0000000a00 */
[----:B------:R-:W1:Y:S08]  /*21a0*/  LDC.64 R168, c[0x0][0x5b0] ;  /* 0x00016c00ffa87b82 */ /* 0x000e700000000a00 */
[----:B------:R-:W2:Y:S01]  /*21b0*/  LDC.64 R12, c[0x0][0x5a8] ;  /* 0x00016a00ff0c7b82 */ /* 0x000ea20000000a00 */
[-C--:B0-----:R-:W-:Y:S02]  /*21c0*/  IMAD R4, R21, R14.reuse, RZ ;  /* 0x0000000e15047224 */ /* 0x081fe400078e02ff */
[----:B------:R-:W-:-:S04]  /*21d0*/  IMAD.WIDE.U32 R164, R23, R14, R8 ;  /* 0x0000000e17a47225 */ /* 0x000fc800078e0008 */
[----:B------:R-:W-:Y:S02]  /*21e0*/  IMAD R163, R23, R15, R4 ;  /* 0x0000000f17a37224 */ /* 0x000fe400078e0204 */
[-C--:B-1----:R-:W-:Y:S02]  /*21f0*/  IMAD R6, R7, R168.reuse, RZ ;  /* 0x000000a807067224 */ /* 0x082fe400078e02ff */
[----:B------:R-:W-:Y:S02]  /*2200*/  IMAD.IADD R21, R165, 0x1, R163 ;  /* 0x00000001a5157824 */ /* 0x000fe400078e02a3 */
[----:B------:R-:W-:Y:S02]  /*2210*/  IMAD.MOV.U32 R20, RZ, RZ, R164 ;  /* 0x000000ffff147224 */ /* 0x000fe400078e00a4 */
[C---:B------:R-:W-:Y:S02]  /*2220*/  IMAD R167, R171.reuse, R169, R6 ;  /* 0x000000a9aba77224 */ /* 0x040fe400078e0206 */
[----:B------:R-:W-:-:S04]  /*2230*/  IMAD.WIDE.U32 R4, R171, R168, R20 ;  /* 0x000000a8ab047225 */ /* 0x000fc800078e0014 */
[----:B------:R-:W-:Y:S01]  /*2240*/  IMAD.IADD R5, R5, 0x1, R167 ;  /* 0x0000000105057824 */ /* 0x000fe200078e02a7 */
[----:B--2---:R-:W-:-:S04]  /*2250*/  LEA R6, P0, R4, R12, 0x2 ;  /* 0x0000000c04067211 */ /* 0x004fc800078010ff */
[----:B------:R-:W-:-:S05]  /*2260*/  LEA.HI.X R7, R4, R13, R5, 0x2, P0 ;  /* 0x0000000d04077211 */ /* 0x000fca00000f1405 */
[----:B------:R0:W2:Y:S01]  /*2270*/  @P2 LDG.E.LTC128B R15, desc[UR36][R6.64] ;  /* 0x00000024060f2981 */ /* 0x0000a2000c1e1920 */
[----:B------:R-:W-:Y:S01]  /*2280*/  IMAD.WIDE.U32 R4, R171, R168, R8 ;  /* 0x000000a8ab047225 */ /* 0x000fe200078e0008 */
[----:B------:R-:W-:Y:S01]  /*2290*/  ISETP.GT.AND P0, PT, R3, 0x1, PT ;  /* 0x000000010300780c */ /* 0x000fe20003f04270 */
[----:B------:R-:W-:Y:S01]  /*22a0*/  BSSY B1, `(.L_x_34) ;  /* 0x0000013000017945 */ /* 0x000fe20003800000 */
[C---:B------:R-:W-:Y:S01]  /*22b0*/  SHF.L.U64.HI R161, R168.reuse, 0x3, R169 ;  /* 0x00000003a8a17819 */ /* 0x040fe200000102a9 */
[----:B------:R-:W-:Y:S02]  /*22c0*/  IMAD.IADD R5, R167, 0x1, R5 ;  /* 0x00000001a7057824 */ /* 0x000fe400078e0205 */
[----:B------:R-:W-:Y:S02]  /*22d0*/  IMAD.SHL.U32 R160, R168, 0x8, RZ ;  /* 0x00000008a8a07824 */ /* 0x000fe400078e00ff */
[----:B------:R-:W-:Y:S01]  /*22e0*/  IMAD.WIDE.U32 R158, R23, R14, R4 ;  /* 0x0000000e179e7225 */ /* 0x000fe200078e0004 */
[----:B------:R-:W-:-:S03]  /*22f0*/  LEA R4, P3, R162, UR4, 0x2 ;  /* 0x00000004a2047c11 */ /* 0x000fc6000f8610ff */
[----:B0-----:R-:W-:Y:S01]  /*2300*/  IMAD.IADD R7, R163, 0x1, R159 ;  /* 0x00000001a3077824 */ /* 0x001fe200078e029f */
[----:B------:R-:W-:Y:S01]  /*2310*/  LEA.HI.X R5, R162, UR5, R173, 0x2, P3 ;  /* 0x00000005a2057c11 */ /* 0x000fe200098f14ad */
[----:B------:R-:W-:Y:S01]  /*2320*/  IMAD.WIDE.U32 R160, R171, R168, R160 ;  /* 0x000000a8aba07225 */ /* 0x000fe200078e00a0 */
[----:B------:R-:W-:Y:S02]  /*2330*/  ISETP.GT.AND P3, PT, R0, RZ, P0 ;  /* 0x000000ff0000720c */ /* 0x000fe40000764270 */
[----:B------:R-:W-:-:S04]  /*2340*/  LEA R6, P4, R158, R12, 0x2 ;  /* 0x0000000c9e067211 */ /* 0x000fc800078810ff */
[----:B------:R-:W-:Y:S02]  /*2350*/  LEA.HI.X R7, R158, R13, R7, 0x2, P4 ;  /* 0x0000000d9e077211 */ /* 0x000fe400020f1407 */
[----:B--2---:R-:W-:-:S05]  /*2360*/  LOP3.LUT R153, R15, 0xffffe000, RZ, 0xc0, !PT ;  /* 0xffffe0000f997812 */ /* 0x004fca00078ec0ff */
[----:B------:R-:W-:-:S04]  /*2370*/  FMUL R153, R153, R156 ;  /* 0x0000009c99997220 */ /* 0x000fc80000400000 */
[----:B------:R-:W-:-:S05]  /*2380*/  FFMA R153, R24, R155, R153 ;  /* 0x0000009b18997223 */ /* 0x000fca0000000099 */
[----:B------:R-:W-:-:S05]  /*2390*/  F2FP.TF32.F32.PACK_B R153, R153 ;  /* 0x00000099ff99723e */ /* 0x000fca00024050ff */
[----:B------:R0:W-:Y:S01]  /*23a0*/  @P2 STG.E desc[UR36][R4.64], R153 ;  /* 0x0000009904002986 */ /* 0x0001e2000c101924 */
[----:B------:R-:W-:Y:S05]  /*23b0*/  @!P3 BRA `(.L_x_35) ;  /* 0x000000000004b947 */ /* 0x000fea0003800000 */
[----:B------:R1:W5:Y:S02]  /*23c0*/  LDG.E.LTC128B R15, desc[UR36][R6.64+0x4] ;  /* 0x00000424060f7981 */ /* 0x000364000c1e1920 */
.L_x_35:
[----:B------:R-:W-:Y:S05]  /*23d0*/  BSYNC B1 ;  /* 0x0000000000017941 */ /* 0x000fea0003800000 */
.L_x_34:
[----:B0----5:R-:W-:Y:S01]  /*23e0*/  LOP3.LUT R153, R15, 0xffffe000, RZ, 0xc0, !PT ;  /* 0xffffe0000f997812 */ /* 0x021fe200078ec0ff */
[----:B------:R-:W-:Y:S01]  /*23f0*/  IMAD.IADD R167, R167, 0x1, R161 ;  /* 0x00000001a7a77824 */ /* 0x000fe200078e02a1 */
[----:B------:R-:W-:Y:S01]  /*2400*/  IADD3 R164, P2, R164, R160, RZ ;  /* 0x000000a0a4a47210 */ /* 0x000fe20007f5e0ff */
[----:B------:R-:W-:Y:S01]  /*2410*/  IMAD.MOV.U32 R24, RZ, RZ, R15 ;  /* 0x000000ffff187224 */ /* 0x000fe200078e000f */
[----:B------:R-:W-:Y:S01]  /*2420*/  ISETP.GT.AND P1, PT, R0, 0x8, P1 ;  /* 0x000000080000780c */ /* 0x000fe20000f24270 */
[----:B------:R-:W-:Y:S02]  /*2430*/  FMUL R20, R153, R156 ;  /* 0x0000009c99147220 */ /* 0x000fe40000400000 */
[----:B------:R-:W-:Y:S02]  /*2440*/  IMAD.X R21, R167, 0x1, R21, P2 ;  /* 0x00000001a7157824 */ /* 0x000fe400010e0615 */
[----:B------:R-:W-:Y:S01]  /*2450*/  FFMA R153, R25, R155, R20 ;  /* 0x0000009b19997223 */ /* 0x000fe20000000014 */
[----:B------:R-:W-:-:S04]  /*2460*/  LEA R20, P2, R164, R12, 0x2 ;  /* 0x0000000ca4147211 */ /* 0x000fc800078410ff */
[----:B------:R-:W-:Y:S02]  /*2470*/  F2FP.TF32.F32.PACK_B R153, R153 ;  /* 0x00000099ff99723e */ /* 0x000fe400024050ff */
[----:B------:R-:W-:-:S03]  /*2480*/  LEA.HI.X R21, R164, R13, R21, 0x2, P2 ;  /* 0x0000000da4157211 */ /* 0x000fc600010f1415 */
[----:B------:R0:W-:Y:S04]  /*2490*/  @P3 STG.E desc[UR36][R4.64+0x4], R153 ;  /* 0x0000049904003986 */ /* 0x0001e8000c101924 */
[----:B------:R-:W2:Y:S01]  /*24a0*/  @P1 LDG.E.LTC128B R24, desc[UR36][R20.64] ;  /* 0x0000002414181981 */ /* 0x000ea2000c1e1920 */
[----:B------:R-:W-:Y:S01]  /*24b0*/  IADD3 R8, P2, R8, R160, RZ ;  /* 0x000000a008087210 */ /* 0x000fe20007f5e0ff */
[----:B------:R-:W-:Y:S01]  /*24c0*/  BSSY B1, `(.L_x_36) ;  /* 0x0000011000017945 */ /* 0x000fe20003800000 */
[----:B------:R-:W-:Y:S02]  /*24d0*/  SHF.L.U64.HI R11, R10, 0x5, R11 ;  /* 0x000000050a0b7819 */ /* 0x000fe4000001020b */
[----:B------:R-:W-:Y:S01]  /*24e0*/  ISETP.GT.AND P0, PT, R0, 0x8, P0 ;  /* 0x000000080000780c */ /* 0x000fe20000704270 */
[----:B------:R-:W-:Y:S01]  /*24f0*/  IMAD.X R9, R9, 0x1, R167, P2 ;  /* 0x0000000109097824 */ /* 0x000fe200010e06a7 */
[----:B------:R-:W-:-:S05]  /*2500*/  LEA R10, P2, R10, R4, 0x5 ;  /* 0x000000040a0a7211 */ /* 0x000fca00078428ff */
[----:B------:R-:W-:Y:S01]  /*2510*/  IMAD.X R11, R11, 0x1, R5, P2 ;  /* 0x000000010b0b7824 */ /* 0x000fe200010e0605 */
[----:B--2---:R-:W-:-:S05]  /*2520*/  LOP3.LUT R15, R24, 0xffffe000, RZ, 0xc0, !PT ;  /* 0xffffe000180f7812 */ /* 0x004fca00078ec0ff */
[----:B------:R-:W-:Y:S01]  /*2530*/  FMUL R25, R15, R156 ;  /* 0x0000009c0f197220 */ /* 0x000fe20000400000 */
[----:B------:R-:W-:-:S04]  /*2540*/  IMAD.WIDE.U32 R14, R23, R14, R8 ;  /* 0x0000000e170e7225 */ /* 0x000fc800078e0008 */
[----:B------:R-:W-:Y:S01]  /*2550*/  FFMA R25, R26, R155, R25 ;  /* 0x0000009b1a197223 */ /* 0x000fe20000000019 */
[----:B------:R-:W-:Y:S01]  /*2560*/  IMAD.IADD R9, R163, 0x1, R15 ;  /* 0x00000001a3097824 */ /* 0x000fe200078e020f */
[----:B------:R-:W-:-:S03]  /*2570*/  LEA R8, P3, R14, R12, 0x2 ;  /* 0x0000000c0e087211 */ /* 0x000fc600078610ff */
[----:B------:R-:W-:Y:S02]  /*2580*/  F2FP.TF32.F32.PACK_B R25, R25 ;  /* 0x00000019ff19723e */ /* 0x000fe400024050ff */
[----:B------:R-:W-:-:S03]  /*2590*/  LEA.HI.X R9, R14, R13, R9, 0x2, P3 ;  /* 0x0000000d0e097211 */ /* 0x000fc600018f1409 */
[----:B------:R0:W-:Y:S01]  /*25a0*/  @P1 STG.E desc[UR36][R10.64], R25 ;  /* 0x000000190a001986 */ /* 0x0001e2000c101924 */
[----:B------:R-:W-:Y:S05]  /*25b0*/  @!P0 BRA `(.L_x_37) ;  /* 0x0000000000048947 */ /* 0x000fea0003800000 */
[----:B------:R2:W5:Y:S02]  /*25c0*/  LDG.E.LTC128B R24, desc[UR36][R8.64+0x4] ;  /* 0x0000042408187981 */ /* 0x000564000c1e1920 */
.L_x_37:
[----:B------:R-:W-:Y:S05]  /*25d0*/  BSYNC B1 ;  /* 0x0000000000017941 */ /* 0x000fea0003800000 */
.L_x_36:
[----:B-----5:R-:W-:Y:S01]  /*25e0*/  LOP3.LUT R13, R24, 0xffffe000, RZ, 0xc0, !PT ;  /* 0xffffe000180d7812 */ /* 0x020fe200078ec0ff */
[----:B------:R-:W-:Y:S01]  /*25f0*/  BSSY B1, `(.L_x_38) ;  /* 0x0000009000017945 */ /* 0x000fe20003800000 */
[----:B------:R-:W-:-:S03]  /*2600*/  ISETP.GT.AND P1, PT, R3, 0x8, PT ;  /* 0x000000080300780c */ /* 0x000fc60003f24270 */
[----:B------:R-:W-:Y:S01]  /*2610*/  FMUL R12, R13, R156 ;  /* 0x0000009c0d0c7220 */ /* 0x000fe20000400000 */
[----:B------:R-:W-:-:S03]  /*2620*/  ISETP.GT.AND P2, PT, R0, RZ, P1 ;  /* 0x000000ff0000720c */ /* 0x000fc60000f44270 */
[----:B------:R-:W-:-:S05]  /*2630*/  FFMA R27, R27, R155, R12 ;  /* 0x0000009b1b1b7223 */ /* 0x000fca000000000c */
[----:B------:R-:W-:-:S05]  /*2640*/  F2FP.TF32.F32.PACK_B R27, R27 ;  /* 0x0000001bff1b723e */ /* 0x000fca00024050ff */
[----:B------:R3:W-:Y:S01]  /*2650*/  @P0 STG.E desc[UR36][R10.64+0x4], R27 ;  /* 0x0000041b0a000986 */ /* 0x0007e2000c101924 */
[----:B------:R-:W-:Y:S05]  /*2660*/  @!P2 BRA `(.L_x_39) ;  /* 0x000000000004a947 */ /* 0x000fea0003800000 */
[----:B------:R4:W5:Y:S02]  /*2670*/  LDG.E.LTC128B R24, desc[UR36][R6.64+0x20] ;  /* 0x0000202406187981 */ /* 0x000964000c1e1920 */
.L_x_39:
[----:B------:R-:W-:Y:S05]  /*2680*/  BSYNC B1 ;  /* 0x0000000000017941 */ /* 0x000fea0003800000 */
.L_x_38:
        /* <DEDUP_REMOVED lines=10> */
.L_x_41:
[----:B------:R-:W-:Y:S05]  /*2730*/  BSYNC B1 ;  /* 0x0000000000017941 */ /* 0x000fea0003800000 */
.L_x_40:
[----:B0----5:R-:W-:Y:S01]  /*2740*/  LOP3.LUT R13, R24, 0xffffe000, RZ, 0xc0, !PT ;  /* 0xffffe000180d7812 */ /* 0x021fe200078ec0ff */
[----:B------:R-:W-:Y:S01]  /*2750*/  BSSY B1, `(.L_x_42) ;  /* 0x0000008000017945 */ /* 0x000fe20003800000 */
[----:B------:R-:W-:-:S03]  /*2760*/  ISETP.GT.AND P1, PT, R0, 0x8, P1 ;  /* 0x000000080000780c */ /* 0x000fc60000f24270 */
[----:B------:R-:W-:-:S04]  /*2770*/  FMUL R12, R13, R156 ;  /* 0x0000009c0d0c7220 */ /* 0x000fc80000400000 */
[----:B------:R-:W-:-:S05]  /*2780*/  FFMA R29, R29, R155, R12 ;  /* 0x0000009b1d1d7223 */ /* 0x000fca000000000c */
[----:B------:R-:W-:-:S05]  /*2790*/  F2FP.TF32.F32.PACK_B R29, R29 ;  /* 0x0000001dff1d723e */ /* 0x000fca00024050ff */
[----:B------:R0:W-:Y:S01]  /*27a0*/  @P3 STG.E desc[UR36][R4.64+0x24], R29 ;  /* 0x0000241d04003986 */ /* 0x0001e2000c101924 */
[----:B------:R-:W-:Y:S05]  /*27b0*/  @!P1 BRA `(.L_x_43) ;  /* 0x0000000000049947 */ /* 0x000fea0003800000 */
[----:B------:R0:W5:Y:S02]  /*27c0*/  LDG.E.LTC128B R24, desc[UR36][R8.64+0x20] ;  /* 0x0000202408187981 */ /* 0x000164000c1e1920 */
.L_x_43:
[----:B------:R-:W-:Y:S05]  /*27d0*/  BSYNC B1 ;  /* 0x0000000000017941 */ /* 0x000fea0003800000 */
.L_x_42:
[----:B-----5:R-:W-:Y:S01]  /*27e0*/  LOP3.LUT R13, R24, 0xffffe000, RZ, 0xc0, !PT ;  /* 0xffffe000180d7812 */ /* 0x020fe200078ec0ff */
        /* <DEDUP_REMOVED lines=8> */
.L_x_45:
[----:B------:R-:W-:Y:S05]  /*2870*/  BSYNC B1 ;  /* 0x0000000000017941 */ /* 0x000fea0003800000 */
.L_x_44:
[----:B0----5:R-:W-:Y:S01]  /*2880*/  LOP3.LUT R13, R24, 0xffffe000, RZ, 0xc0, !PT ;  /* 0xffffe000180d7812 */ /* 0x021fe200078ec0ff */
        /* <DEDUP_REMOVED lines=9> */
.L_x_47:
[----:B------:R-:W-:Y:S05]  /*2920*/  BSYNC B1 ;  /* 0x0000000000017941 */ /* 0x000fea0003800000 */
.L_x_46:
        /* <DEDUP_REMOVED lines=10> */
.L_x_49:
[----:B------:R-:W-:Y:S05]  /*29d0*/  BSYNC B1 ;  /* 0x0000000000017941 */ /* 0x000fea0003800000 */
.L_x_48:
        /* <DEDUP_REMOVED lines=9> */
.L_x_51:
[----:B------:R-:W-:Y:S05]  /*2a70*/  BSYNC B1 ;  /* 0x0000000000017941 */ /* 0x000fea0003800000 */
.L_x_50:
        /* <DEDUP_REMOVED lines=9> */
.L_x_53:
[----:B------:R-:W-:Y:S05]  /*2b10*/  BSYNC B1 ;  /* 0x0000000000017941 */ /* 0x000fea0003800000 */
.L_x_52:
        /* <DEDUP_REMOVED lines=10> */
.L_x_55:
[----:B------:R-:W-:Y:S05]  /*2bc0*/  BSYNC B1 ;  /* 0x0000000000017941 */ /* 0x000fea0003800000 */
.L_x_54:
        /* <DEDUP_REMOVED lines=10> */
.L_x_57:
[----:B------:R-:W-:Y:S05]  /*2c70*/  BSYNC B1 ;  /* 0x0000000000017941 */ /* 0x000fea0003800000 */
.L_x_56:
        /* <DEDUP_REMOVED lines=9> */
.L_x_59:
[----:B------:R-:W-:Y:S05]  /*2d10*/  BSYNC B1 ;  /* 0x0000000000017941 */ /* 0x000fea0003800000 */
.L_x_58:
        /* <DEDUP_REMOVED lines=9> */
.L_x_61:
[----:B------:R-:W-:Y:S05]  /*2db0*/  BSYNC B1 ;  /* 0x0000000000017941 */ /* 0x000fea0003800000 */
.L_x_60:
        /* <DEDUP_REMOVED lines=10> */
.L_x_63:
[----:B------:R-:W-:Y:S05]  /*2e60*/  BSYNC B1 ;  /* 0x0000000000017941 */ /* 0x000fea0003800000 */
.L_x_62:
        /* <DEDUP_REMOVED lines=10> */
.L_x_65:
[----:B------:R-:W-:Y:S05]  /*2f10*/  BSYNC B1 ;  /* 0x0000000000017941 */ /* 0x000fea0003800000 */
.L_x_64:
        /* <DEDUP_REMOVED lines=9> */
.L_x_67:
[----:B------:R-:W-:Y:S05]  /*2fb0*/  BSYNC B1 ;  /* 0x0000000000017941 */ /* 0x000fea0003800000 */
.L_x_66:
        /* <DEDUP_REMOVED lines=9> */
.L_x_69:
[----:B------:R-:W-:Y:S05]  /*3050*/  BSYNC B1 ;  /* 0x0000000000017941 */ /* 0x000fea0003800000 */
.L_x_68:
        /* <DEDUP_REMOVED lines=10> */
.L_x_71:
[----:B------:R-:W-:Y:S05]  /*3100*/  BSYNC B1 ;  /* 0x0000000000017941 */ /* 0x000fea0003800000 */
.L_x_70:
        /* <DEDUP_REMOVED lines=10> */
.L_x_73:
[----:B------:R-:W-:Y:S05]  /*31b0*/  BSYNC B1 ;  /* 0x0000000000017941 */ /* 0x000fea0003800000 */
.L_x_72:
        /* <DEDUP_REMOVED lines=9> */
.L_x_75:
[----:B------:R-:W-:Y:S05]  /*3250*/  BSYNC B1 ;  /* 0x0000000000017941 */ /* 0x000fea0003800000 */
.L_x_74:
        /* <DEDUP_REMOVED lines=9> */
.L_x_77:
[----:B------:R-:W-:Y:S05]  /*32f0*/  BSYNC B1 ;  /* 0x0000000000017941 */ /* 0x000fea0003800000 */
.L_x_76:
        /* <DEDUP_REMOVED lines=10> */
.L_x_79:
[----:B------:R-:W-:Y:S05]  /*33a0*/  BSYNC B1 ;  /* 0x0000000000017941 */ /* 0x000fea0003800000 */
.L_x_78:
        /* <DEDUP_REMOVED lines=10> */
.L_x_81:
[----:B------:R-:W-:Y:S05]  /*3450*/  BSYNC B1 ;  /* 0x0000000000017941 */ /* 0x000fea0003800000 */
.L_x_80:
        /* <DEDUP_REMOVED lines=9> */
.L_x_83:
[----:B------:R-:W-:Y:S05]  /*34f0*/  BSYNC B1 ;  /* 0x0000000000017941 */ /* 0x000fea0003800000 */
.L_x_82:
        /* <DEDUP_REMOVED lines=9> */
.L_x_85:
[----:B------:R-:W-:Y:S05]  /*3590*/  BSYNC B1 ;  /* 0x0000000000017941 */ /* 0x000fea0003800000 */
.L_x_84:
        /* <DEDUP_REMOVED lines=10> */
.L_x_87:
[----:B------:R-:W-:Y:S05]  /*3640*/  BSYNC B1 ;  /* 0x0000000000017941 */ /* 0x000fea0003800000 */
.L_x_86:
        /* <DEDUP_REMOVED lines=10> */
.L_x_89:
[----:B------:R-:W-:Y:S05]  /*36f0*/  BSYNC B1 ;  /* 0x0000000000017941 */ /* 0x000fea0003800000 */
.L_x_88:
        /* <DEDUP_REMOVED lines=9> */
.L_x_91:
[----:B------:R-:W-:Y:S05]  /*3790*/  BSYNC B1 ;  /* 0x0000000000017941 */ /* 0x000fea0003800000 */
.L_x_90:
        /* <DEDUP_REMOVED lines=9> */
.L_x_93:
[----:B------:R-:W-:Y:S05]  /*3830*/  BSYNC B1 ;  /* 0x0000000000017941 */ /* 0x000fea0003800000 */
.L_x_92:
        /* <DEDUP_REMOVED lines=10> */
.L_x_95:
[----:B------:R-:W-:Y:S05]  /*38e0*/  BSYNC B1 ;  /* 0x0000000000017941 */ /* 0x000fea0003800000 */
.L_x_94:
        /* <DEDUP_REMOVED lines=10> */
.L_x_97:
[----:B------:R-:W-:Y:S05]  /*3990*/  BSYNC B1 ;  /* 0x0000000000017941 */ /* 0x000fea0003800000 */
.L_x_96:
        /* <DEDUP_REMOVED lines=9> */
.L_x_99:
[----:B------:R-:W-:Y:S05]  /*3a30*/  BSYNC B1 ;  /* 0x0000000000017941 */ /* 0x000fea0003800000 */
.L_x_98:
        /* <DEDUP_REMOVED lines=9> */
.L_x_101:
[----:B------:R-:W-:Y:S05]  /*3ad0*/  BSYNC B1 ;  /* 0x0000000000017941 */ /* 0x000fea0003800000 */
.L_x_100:
        /* <DEDUP_REMOVED lines=10> */
.L_x_103:
[----:B------:R-:W-:Y:S05]  /*3b80*/  BSYNC B1 ;  /* 0x0000000000017941 */ /* 0x000fea0003800000 */
.L_x_102:
        /* <DEDUP_REMOVED lines=10> */
.L_x_105:
[----:B------:R-:W-:Y:S05]  /*3c30*/  BSYNC B1 ;  /* 0x0000000000017941 */ /* 0x000fea0003800000 */
.L_x_104:
        /* <DEDUP_REMOVED lines=9> */
.L_x_107:
[----:B------:R-:W-:Y:S05]  /*3cd0*/  BSYNC B1 ;  /* 0x0000000000017941 */ /* 0x000fea0003800000 */
.L_x_106:
        /* <DEDUP_REMOVED lines=9> */
.L_x_109:
[----:B------:R-:W-:Y:S05]  /*3d70*/  BSYNC B1 ;  /* 0x0000000000017941 */ /* 0x000fea0003800000 */
.L_x_108:
        /* <DEDUP_REMOVED lines=10> */
.L_x_111:
[----:B------:R-:W-:Y:S05]  /*3e20*/  BSYNC B1 ;  /* 0x0000000000017941 */ /* 0x000fea0003800000 */
.L_x_110:
        /* <DEDUP_REMOVED lines=10> */
.L_x_113:
[----:B------:R-:W-:Y:S05]  /*3ed0*/  BSYNC B1 ;  /* 0x0000000000017941 */ /* 0x000fea0003800000 */
.L_x_112:
        /* <DEDUP_REMOVED lines=9> */
.L_x_115:
[----:B------:R-:W-:Y:S05]  /*3f70*/  BSYNC B1 ;  /* 0x0000000000017941 */ /* 0x000fea0003800000 */
.L_x_114:
        /* <DEDUP_REMOVED lines=9> */
.L_x_117:
[----:B------:R-:W-:Y:S05]  /*4010*/  BSYNC B1 ;  /* 0x0000000000017941 */ /* 0x000fea0003800000 */
.L_x_116:
        /* <DEDUP_REMOVED lines=10> */
.L_x_119:
[----:B------:R-:W-:Y:S05]  /*40c0*/  BSYNC B1 ;  /* 0x0000000000017941 */ /* 0x000fea0003800000 */
.L_x_118:
        /* <DEDUP_REMOVED lines=10> */
.L_x_121:
[----:B------:R-:W-:Y:S05]  /*4170*/  BSYNC B1 ;  /* 0x0000000000017941 */ /* 0x000fea0003800000 */
.L_x_120:
        /* <DEDUP_REMOVED lines=9> */
.L_x_123:
[----:B------:R-:W-:Y:S05]  /*4210*/  BSYNC B1 ;  /* 0x0000000000017941 */ /* 0x000fea0003800000 */
.L_x_122:
        /* <DEDUP_REMOVED lines=9> */
.L_x_125:
[----:B------:R-:W-:Y:S05]  /*42b0*/  BSYNC B1 ;  /* 0x0000000000017941 */ /* 0x000fea0003800000 */
.L_x_124:
        /* <DEDUP_REMOVED lines=10> */
.L_x_127:
[----:B------:R-:W-:Y:S05]  /*4360*/  BSYNC B1 ;  /* 0x0000000000017941 */ /* 0x000fea0003800000 */
.L_x_126:
        /* <DEDUP_REMOVED lines=10> */
.L_x_129:
[----:B------:R-:W-:Y:S05]  /*4410*/  BSYNC B1 ;  /* 0x0000000000017941 */ /* 0x000fea0003800000 */
.L_x_128:
        /* <DEDUP_REMOVED lines=9> */
.L_x_131:
[----:B------:R-:W-:Y:S05]  /*44b0*/  BSYNC B1 ;  /* 0x0000000000017941 */ /* 0x000fea0003800000 */
.L_x_130:
        /* <DEDUP_REMOVED lines=9> */
.L_x_133:
[----:B------:R-:W-:Y:S05]  /*4550*/  BSYNC B1 ;  /* 0x0000000000017941 */ /* 0x000fea0003800000 */
.L_x_132:
        /* <DEDUP_REMOVED lines=10> */
.L_x_135:
[----:B------:R-:W-:Y:S05]  /*4600*/  BSYNC B1 ;  /* 0x0000000000017941 */ /* 0x000fea0003800000 */
.L_x_134:
        /* <DEDUP_REMOVED lines=10> */
.L_x_137:
[----:B------:R-:W-:Y:S05]  /*46b0*/  BSYNC B1 ;  /* 0x0000000000017941 */ /* 0x000fea0003800000 */
.L_x_136:
        /* <DEDUP_REMOVED lines=9> */
.L_x_139:
[----:B------:R-:W-:Y:S05]  /*4750*/  BSYNC B1 ;  /* 0x0000000000017941 */ /* 0x000fea0003800000 */
.L_x_138:
        /* <DEDUP_REMOVED lines=9> */
.L_x_141:
[----:B------:R-:W-:Y:S05]  /*47f0*/  BSYNC B1 ;  /* 0x0000000000017941 */ /* 0x000fea0003800000 */
.L_x_140:
        /* <DEDUP_REMOVED lines=10> */
.L_x_143:
[----:B------:R-:W-:Y:S05]  /*48a0*/  BSYNC B1 ;  /* 0x0000000000017941 */ /* 0x000fea0003800000 */
.L_x_142:
        /* <DEDUP_REMOVED lines=10> */
.L_x_145:
[----:B------:R-:W-:Y:S05]  /*4950*/  BSYNC B1 ;  /* 0x0000000000017941 */ /* 0x000fea0003800000 */
.L_x_144:
        /* <DEDUP_REMOVED lines=9> */
.L_x_147:
[----:B------:R-:W-:Y:S05]  /*49f0*/  BSYNC B1 ;  /* 0x0000000000017941 */ /* 0x000fea0003800000 */
.L_x_146:
        /* <DEDUP_REMOVED lines=9> */
.L_x_149:
[----:B------:R-:W-:Y:S05]  /*4a90*/  BSYNC B1 ;  /* 0x0000000000017941 */ /* 0x000fea0003800000 */
.L_x_148:
        /* <DEDUP_REMOVED lines=10> */
.L_x_151:
[----:B------:R-:W-:Y:S05]  /*4b40*/  BSYNC B1 ;  /* 0x0000000000017941 */ /* 0x000fea0003800000 */
.L_x_150:
        /* <DEDUP_REMOVED lines=10> */
.L_x_153:
[----:B------:R-:W-:Y:S05]  /*4bf0*/  BSYNC B1 ;  /* 0x0000000000017941 */ /* 0x000fea0003800000 */
.L_x_152:
        /* <DEDUP_REMOVED lines=9> */
.L_x_155:
[----:B------:R-:W-:Y:S05]  /*4c90*/  BSYNC B1 ;  /* 0x0000000000017941 */ /* 0x000fea0003800000 */
.L_x_154:
        /* <DEDUP_REMOVED lines=9> */
.L_x_157:
[----:B------:R-:W-:Y:S05]  /*4d30*/  BSYNC B1 ;  /* 0x0000000000017941 */ /* 0x000fea0003800000 */
.L_x_156:
        /* <DEDUP_REMOVED lines=10> */
.L_x_159:
[----:B------:R-:W-:Y:S05]  /*4de0*/  BSYNC B1 ;  /* 0x0000000000017941 */ /* 0x000fea0003800000 */
.L_x_158:
        /* <DEDUP_REMOVED lines=10> */
.L_x_161:
[----:B------:R-:W-:Y:S05]  /*4e90*/  BSYNC B1 ;  /* 0x0000000000017941 */ /* 0x000fea0003800000 */
.L_x_160:
        /* <DEDUP_REMOVED lines=9> */
.L_x_163:
[----:B------:R-:W-:Y:S05]  /*4f30*/  BSYNC B1 ;  /* 0x0000000000017941 */ /* 0x000fea0003800000 */
.L_x_162:
        /* <DEDUP_REMOVED lines=9> */
.L_x_165:
[----:B------:R-:W-:Y:S05]  /*4fd0*/  BSYNC B1 ;  /* 0x0000000000017941 */ /* 0x000fea0003800000 */
.L_x_164:
        /* <DEDUP_REMOVED lines=10> */
.L_x_167:
[----:B------:R-:W-:Y:S05]  /*5080*/  BSYNC B1 ;  /* 0x0000000000017941 */ /* 0x000fea0003800000 */
.L_x_166:
        /* <DEDUP_REMOVED lines=10> */
.L_x_169:
[----:B------:R-:W-:Y:S05]  /*5130*/  BSYNC B1 ;  /* 0x0000000000017941 */ /* 0x000fea0003800000 */
.L_x_168:
        /* <DEDUP_REMOVED lines=9> */
.L_x_171:
[----:B------:R-:W-:Y:S05]  /*51d0*/  BSYNC B1 ;  /* 0x0000000000017941 */ /* 0x000fea0003800000 */
.L_x_170:
        /* <DEDUP_REMOVED lines=9> */
.L_x_173:
[----:B------:R-:W-:Y:S05]  /*5270*/  BSYNC B1 ;  /* 0x0000000000017941 */ /* 0x000fea0003800000 */
.L_x_172:
        /* <DEDUP_REMOVED lines=10> */
.L_x_175:
[----:B------:R-:W-:Y:S05]  /*5320*/  BSYNC B1 ;  /* 0x0000000000017941 */ /* 0x000fea0003800000 */
.L_x_174:
        /* <DEDUP_REMOVED lines=10> */
.L_x_177:
[----:B------:R-:W-:Y:S05]  /*53d0*/  BSYNC B1 ;  /* 0x0000000000017941 */ /* 0x000fea0003800000 */
.L_x_176:
        /* <DEDUP_REMOVED lines=9> */
.L_x_179:
[----:B------:R-:W-:Y:S05]  /*5470*/  BSYNC B1 ;  /* 0x0000000000017941 */ /* 0x000fea0003800000 */
.L_x_178:
        /* <DEDUP_REMOVED lines=9> */
.L_x_181:
[----:B------:R-:W-:Y:S05]  /*5510*/  BSYNC B1 ;  /* 0x0000000000017941 */ /* 0x000fea0003800000 */
.L_x_180:
        /* <DEDUP_REMOVED lines=10> */
.L_x_183:
[----:B------:R-:W-:Y:S05]  /*55c0*/  BSYNC B1 ;  /* 0x0000000000017941 */ /* 0x000fea0003800000 */
.L_x_182:
        /* <DEDUP_REMOVED lines=10> */
.L_x_185:
[----:B------:R-:W-:Y:S05]  /*5670*/  BSYNC B1 ;  /* 0x0000000000017941 */ /* 0x000fea0003800000 */
.L_x_184:
        /* <DEDUP_REMOVED lines=9> */
.L_x_187:
[----:B------:R-:W-:Y:S05]  /*5710*/  BSYNC B1 ;  /* 0x0000000000017941 */ /* 0x000fea0003800000 */
.L_x_186:
        /* <DEDUP_REMOVED lines=9> */
.L_x_189:
[----:B------:R-:W-:Y:S05]  /*57b0*/  BSYNC B1 ;  /* 0x0000000000017941 */ /* 0x000fea0003800000 */
.L_x_188:
        /* <DEDUP_REMOVED lines=10> */
.L_x_191:
[----:B------:R-:W-:Y:S05]  /*5860*/  BSYNC B1 ;  /* 0x0000000000017941 */ /* 0x000fea0003800000 */
.L_x_190:
        /* <DEDUP_REMOVED lines=10> */
.L_x_193:
[----:B------:R-:W-:Y:S05]  /*5910*/  BSYNC B1 ;  /* 0x0000000000017941 */ /* 0x000fea0003800000 */
.L_x_192:
        /* <DEDUP_REMOVED lines=9> */
.L_x_195:
[----:B------:R-:W-:Y:S05]  /*59b0*/  BSYNC B1 ;  /* 0x0000000000017941 */ /* 0x000fea0003800000 */
.L_x_194:
        /* <DEDUP_REMOVED lines=9> */
.L_x_197:
[----:B------:R-:W-:Y:S05]  /*5a50*/  BSYNC B1 ;  /* 0x0000000000017941 */ /* 0x000fea0003800000 */
.L_x_196:
        /* <DEDUP_REMOVED lines=10> */
.L_x_199:
[----:B------:R-:W-:Y:S05]  /*5b00*/  BSYNC B1 ;  /* 0x0000000000017941 */ /* 0x000fea0003800000 */
.L_x_198:
        /* <DEDUP_REMOVED lines=10> */
.L_x_201:
[----:B------:R-:W-:Y:S05]  /*5bb0*/  BSYNC B1 ;  /* 0x0000000000017941 */ /* 0x000fea0003800000 */
.L_x_200:
        /* <DEDUP_REMOVED lines=9> */
.L_x_203:
[----:B------:R-:W-:Y:S05]  /*5c50*/  BSYNC B1 ;  /* 0x0000000000017941 */ /* 0x000fea0003800000 */
.L_x_202:
        /* <DEDUP_REMOVED lines=9> */
.L_x_205:
[----:B------:R-:W-:Y:S05]  /*5cf0*/  BSYNC B1 ;  /* 0x0000000000017941 */ /* 0x000fea0003800000 */
.L_x_204:
        /* <DEDUP_REMOVED lines=10> */
.L_x_207:
[----:B------:R-:W-:Y:S05]  /*5da0*/  BSYNC B1 ;  /* 0x0000000000017941 */ /* 0x000fea0003800000 */
.L_x_206:
        /* <DEDUP_REMOVED lines=10> */
.L_x_209:
[----:B------:R-:W-:Y:S05]  /*5e50*/  BSYNC B1 ;  /* 0x0000000000017941 */ /* 0x000fea0003800000 */
.L_x_208:
        /* <DEDUP_REMOVED lines=9> */
.L_x_211:
[----:B------:R-:W-:Y:S05]  /*5ef0*/  BSYNC B1 ;  /* 0x0000000000017941 */ /* 0x000fea0003800000 */
.L_x_210:
        /* <DEDUP_REMOVED lines=9> */
.L_x_213:
[----:B------:R-:W-:Y:S05]  /*5f90*/  BSYNC B1 ;  /* 0x0000000000017941 */ /* 0x000fea0003800000 */
.L_x_212:
        /* <DEDUP_REMOVED lines=10> */
.L_x_215:
[----:B------:R-:W-:Y:S05]  /*6040*/  BSYNC B1 ;  /* 0x0000000000017941 */ /* 0x000fea0003800000 */
.L_x_214:
        /* <DEDUP_REMOVED lines=10> */
.L_x_217:
[----:B------:R-:W-:Y:S05]  /*60f0*/  BSYNC B1 ;  /* 0x0000000000017941 */ /* 0x000fea0003800000 */
.L_x_216:
        /* <DEDUP_REMOVED lines=9> */
.L_x_219:
[----:B------:R-:W-:Y:S05]  /*6190*/  BSYNC B1 ;  /* 0x0000000000017941 */ /* 0x000fea0003800000 */
.L_x_218:
        /* <DEDUP_REMOVED lines=9> */
.L_x_221:
[----:B------:R-:W-:Y:S05]  /*6230*/  BSYNC B1 ;  /* 0x0000000000017941 */ /* 0x000fea0003800000 */
.L_x_220:
        /* <DEDUP_REMOVED lines=10> */
.L_x_223:
[----:B------:R-:W-:Y:S05]  /*62e0*/  BSYNC B1 ;  /* 0x0000000000017941 */ /* 0x000fea0003800000 */
.L_x_222:
        /* <DEDUP_REMOVED lines=10> */
.L_x_225:
[----:B------:R-:W-:Y:S05]  /*6390*/  BSYNC B1 ;  /* 0x0000000000017941 */ /* 0x000fea0003800000 */
.L_x_224:
        /* <DEDUP_REMOVED lines=9> */
.L_x_227:
[----:B------:R-:W-:Y:S05]  /*6430*/  BSYNC B1 ;  /* 0x0000000000017941 */ /* 0x000fea0003800000 */
.L_x_226:
        /* <DEDUP_REMOVED lines=9> */
.L_x_229:
[----:B------:R-:W-:Y:S05]  /*64d0*/  BSYNC B1 ;  /* 0x0000000000017941 */ /* 0x000fea0003800000 */
.L_x_228:
        /* <DEDUP_REMOVED lines=10> */
.L_x_231:
[----:B------:R-:W-:Y:S05]  /*6580*/  BSYNC B1 ;  /* 0x0000000000017941 */ /* 0x000fea0003800000 */
.L_x_230:
        /* <DEDUP_REMOVED lines=10> */
.L_x_233:
[----:B------:R-:W-:Y:S05]  /*6630*/  BSYNC B1 ;  /* 0x0000000000017941 */ /* 0x000fea0003800000 */
.L_x_232:
        /* <DEDUP_REMOVED lines=9> */
.L_x_235:
[----:B------:R-:W-:Y:S05]  /*66d0*/  BSYNC B1 ;  /* 0x0000000000017941 */ /* 0x000fea0003800000 */
.L_x_234:
        /* <DEDUP_REMOVED lines=9> */
.L_x_237:
[----:B------:R-:W-:Y:S05]  /*6770*/  BSYNC B1 ;  /* 0x0000000000017941 */ /* 0x000fea0003800000 */
.L_x_236:
        /* <DEDUP_REMOVED lines=10> */
.L_x_239:
[----:B------:R-:W-:Y:S05]  /*6820*/  BSYNC B1 ;  /* 0x0000000000017941 */ /* 0x000fea0003800000 */
.L_x_238:
        /* <DEDUP_REMOVED lines=10> */
.L_x_241:
[----:B------:R-:W-:Y:S05]  /*68d0*/  BSYNC B1 ;  /* 0x0000000000017941 */ /* 0x000fea0003800000 */
.L_x_240:
        /* <DEDUP_REMOVED lines=9> */
.L_x_243:
[----:B------:R-:W-:Y:S05]  /*6970*/  BSYNC B1 ;  /* 0x0000000000017941 */ /* 0x000fea0003800000 */
.L_x_242:
        /* <DEDUP_REMOVED lines=9> */
.L_x_245:
[----:B------:R-:W-:Y:S05]  /*6a10*/  BSYNC B1 ;  /* 0x0000000000017941 */ /* 0x000fea0003800000 */
.L_x_244:
        /* <DEDUP_REMOVED lines=10> */
.L_x_247:
[----:B------:R-:W-:Y:S05]  /*6ac0*/  BSYNC B1 ;  /* 0x0000000000017941 */ /* 0x000fea0003800000 */
.L_x_246:
        /* <DEDUP_REMOVED lines=10> */
.L_x_249:
[----:B------:R-:W-:Y:S05]  /*6b70*/  BSYNC B1 ;  /* 0x0000000000017941 */ /* 0x000fea0003800000 */
.L_x_248:
        /* <DEDUP_REMOVED lines=9> */
.L_x_251:
[----:B------:R-:W-:Y:S05]  /*6c10*/  BSYNC B1 ;  /* 0x0000000000017941 */ /* 0x000fea0003800000 */
.L_x_250:
        /* <DEDUP_REMOVED lines=9> */
.L_x_253:
[----:B------:R-:W-:Y:S05]  /*6cb0*/  BSYNC B1 ;  /* 0x0000000000017941 */ /* 0x000fea0003800000 */
.L_x_252:
        /* <DEDUP_REMOVED lines=10> */
.L_x_255:
[----:B------:R-:W-:Y:S05]  /*6d60*/  BSYNC B1 ;  /* 0x0000000000017941 */ /* 0x000fea0003800000 */
.L_x_254:
        /* <DEDUP_REMOVED lines=10> */
.L_x_257:
[----:B------:R-:W-:Y:S05]  /*6e10*/  BSYNC B1 ;  /* 0x0000000000017941 */ /* 0x000fea0003800000 */
.L_x_256:
        /* <DEDUP_REMOVED lines=9> */
.L_x_259:
[----:B------:R-:W-:Y:S05]  /*6eb0*/  BSYNC B1 ;  /* 0x0000000000017941 */ /* 0x000fea0003800000 */
.L_x_258:
        /* <DEDUP_REMOVED lines=9> */
.L_x_261:
[----:B------:R-:W-:Y:S05]  /*6f50*/  BSYNC B1 ;  /* 0x0000000000017941 */ /* 0x000fea0003800000 */
.L_x_260:
        /* <DEDUP_REMOVED lines=10> */
.L_x_263:
[----:B------:R-:W-:Y:S05]  /*7000*/  BSYNC B1 ;  /* 0x0000000000017941 */ /* 0x000fea0003800000 */
.L_x_262:
        /* <DEDUP_REMOVED lines=10> */
.L_x_265:
[----:B------:R-:W-:Y:S05]  /*70b0*/  BSYNC B1 ;  /* 0x0000000000017941 */ /* 0x000fea0003800000 */
.L_x_264:
        /* <DEDUP_REMOVED lines=9> */
.L_x_267:
[----:B------:R-:W-:Y:S05]  /*7150*/  BSYNC B1 ;  /* 0x0000000000017941 */ /* 0x000fea0003800000 */
.L_x_266:
        /* <DEDUP_REMOVED lines=9> */
.L_x_269:
[----:B------:R-:W-:Y:S05]  /*71f0*/  BSYNC B1 ;  /* 0x0000000000017941 */ /* 0x000fea0003800000 */
.L_x_268:
        /* <DEDUP_REMOVED lines=10> */
.L_x_271:
[----:B------:R-:W-:Y:S05]  /*72a0*/  BSYNC B1 ;  /* 0x0000000000017941 */ /* 0x000fea0003800000 */
.L_x_270:
        /* <DEDUP_REMOVED lines=10> */
.L_x_273:
[----:B------:R-:W-:Y:S05]  /*7350*/  BSYNC B1 ;  /* 0x0000000000017941 */ /* 0x000fea0003800000 */
.L_x_272:
        /* <DEDUP_REMOVED lines=9> */
.L_x_275:
[----:B------:R-:W-:Y:S05]  /*73f0*/  BSYNC B1 ;  /* 0x0000000000017941 */ /* 0x000fea0003800000 */
.L_x_274:
        /* <DEDUP_REMOVED lines=9> */
.L_x_277:
[----:B------:R-:W-:Y:S05]  /*7490*/  BSYNC B1 ;  /* 0x0000000000017941 */ /* 0x000fea0003800000 */
.L_x_276:
        /* <DEDUP_REMOVED lines=10> */
.L_x_279:
[----:B------:R-:W-:Y:S05]  /*7540*/  BSYNC B1 ;  /* 0x0000000000017941 */ /* 0x000fea0003800000 */
.L_x_278:
        /* <DEDUP_REMOVED lines=10> */
.L_x_281:
[----:B------:R-:W-:Y:S05]  /*75f0*/  BSYNC B1 ;  /* 0x0000000000017941 */ /* 0x000fea0003800000 */
.L_x_280:
[----:B-----5:R-:W-:Y:S01]  /*7600*/  LOP3.LUT R3, R24, 0xffffe000, RZ, 0xc0, !PT ;  /* 0xffffe00018037812 */ /* 0x020fe200078ec0ff */
[----:B------:R-:W-:Y:S01]  /*7610*/  BSSY B1, `(.L_x_282) ;  /* 0x0000008000017945 */ /* 0x000fe20003800000 */
[----:B------:R-:W-:-:S03]  /*7620*/  ISETP.GT.AND P1, PT, R0, 0x8, P1 ;  /* 0x000000080000780c */ /* 0x000fc60000f24270 */
[----:B01--4-:R-:W-:-:S04]  /*7630*/  FMUL R6, R3, R156 ;  /* 0x0000009c03067220 */ /* 0x013fc80000400000 */
[----:B------:R-:W-:-:S05]  /*7640*/  FFMA R149, R149, R155, R6 ;  /* 0x0000009b95957223 */ /* 0x000fca0000000006 */
[----:B------:R-:W-:-:S05]  /*7650*/  F2FP.TF32.F32.PACK_B R149, R149 ;  /* 0x00000095ff95723e */ /* 0x000fca00024050ff */
[----:B------:R0:W-:Y:S01]  /*7660*/  @P3 STG.E desc[UR36][R4.64+0x3e4], R149 ;  /* 0x0003e49504003986 */ /* 0x0001e2000c101924 */
[----:B------:R-:W-:Y:S05]  /*7670*/  @!P1 BRA `(.L_x_283) ;  /* 0x0000000000049947 */ /* 0x000fea0003800000 */
[----:B------:R1:W5:Y:S02]  /*7680*/  LDG.E.LTC128B R24, desc[UR36][R8.64+0x3e0] ;  /* 0x0003e02408187981 */ /* 0x000364000c1e1920 */
.L_x_283:
[----:B------:R-:W-:Y:S05]  /*7690*/  BSYNC B1 ;  /* 0x0000000000017941 */ /* 0x000fea0003800000 */
.L_x_282:
[----:B-----5:R-:W-:Y:S01]  /*76a0*/  LOP3.LUT R3, R24, 0xffffe000, RZ, 0xc0, !PT ;  /* 0xffffe00018037812 */ /* 0x020fe200078ec0ff */
[----:B0-----:R-:W-:Y:S01]  /*76b0*/  @P1 IMAD.MOV.U32 R4, RZ, RZ, R10 ;  /* 0x000000ffff041224 */ /* 0x001fe200078e000a */
[----:B------:R-:W-:Y:S01]  /*76c0*/  ISETP.GT.AND P0, PT, R0, 0x8, P0 ;  /* 0x000000080000780c */ /* 0x000fe20000704270 */
[----:B------:R-:W-:Y:S01]  /*76d0*/  @P1 IMAD.MOV.U32 R5, RZ, RZ, R11 ;  /* 0x000000ffff051224 */ /* 0x000fe200078e000b */
[----:B------:R-:W-:Y:S01]  /*76e0*/  BSSY B1, `(.L_x_284) ;  /* 0x0000007000017945 */ /* 0x000fe20003800000 */
[----:B------:R-:W-:-:S04]  /*76f0*/  FMUL R3, R3, R156 ;  /* 0x0000009c03037220 */ /* 0x000fc80000400000 */
[----:B------:R-:W-:-:S05]  /*7700*/  FFMA R3, R150, R155, R3 ;  /* 0x0000009b96037223 */ /* 0x000fca0000000003 */
[----:B------:R-:W-:-:S05]  /*7710*/  F2FP.TF32.F32.PACK_B R3, R3 ;  /* 0x00000003ff03723e */ /* 0x000fca00024050ff */
[----:B------:R0:W-:Y:S01]  /*7720*/  @P1 STG.E desc[UR36][R4.64+0x3e0], R3 ;  /* 0x0003e00304001986 */ /* 0x0001e2000c101924 */
[----:B------:R-:W-:Y:S05]  /*7730*/  @!P0 BRA `(.L_x_285) ;  /* 0x0000000000048947 */ /* 0x000fea0003800000 */
[----:B------:R4:W5:Y:S02]  /*7740*/  LDG.E.LTC128B R24, desc[UR36][R8.64+0x3e4] ;  /* 0x0003e42408187981 */ /* 0x000964000c1e1920 */
.L_x_285:
[----:B------:R-:W-:Y:S05]  /*7750*/  BSYNC B1 ;  /* 0x0000000000017941 */ /* 0x000fea0003800000 */
.L_x_284:
[----:B------:R-:W-:Y:S05]  /*7760*/  @!P0 BRA `(.L_x_286) ;  /* 0x0000002400308947 */ /* 0x000fea0003800000 */
[----:B0----5:R-:W-:-:S05]  /*7770*/  LOP3.LUT R3, R24, 0xffffe000, RZ, 0xc0, !PT ;  /* 0xffffe00018037812 */ /* 0x021fca00078ec0ff */
[----:B------:R-:W-:-:S04]  /*7780*/  FMUL R0, R3, R156 ;  /* 0x0000009c03007220 */ /* 0x000fc80000400000 */
[----:B------:R-:W-:-:S05]  /*7790*/  FFMA R151, R151, R155, R0 ;  /* 0x0000009b97977223 */ /* 0x000fca0000000000 */
[----:B------:R-:W-:-:S05]  /*77a0*/  F2FP.TF32.F32.PACK_B R151, R151 ;  /* 0x00000097ff97723e */ /* 0x000fca00024050ff */
[----:B------:R0:W-:Y:S01]  /*77b0*/  STG.E desc[UR36][R10.64+0x3e4], R151 ;  /* 0x0003e4970a007986 */ /* 0x0001e2000c101924 */
[----:B------:R-:W-:Y:S05]  /*77c0*/  BRA `(.L_x_286) ;  /* 0x0000002400187947 */ /* 0x000fea0003800000 */
.L_x_33:
[----:B------:R-:W-:Y:S01]  /*77d0*/  ISETP.GT.AND P3, PT, R3, 0x1, PT ;  /* 0x000000010300780c */ /* 0x000fe20003f64270 */
[----:B------:R-:W-:Y:S01]  /*77e0*/  ULDC.64 UR4, c[0x0][0x5c0] ;  /* 0x0001700000047ab9 */ /* 0x000fe20000000a00 */
[-C--:B------:R-:W-:Y:S01]  /*77f0*/  FMUL R9, R24, R155.reuse ;  /* 0x0000009b18097220 */ /* 0x080fe20000400000 */
[----:B------:R-:W-:Y:S01]  /*7800*/  LEA R4, P4, R162, UR4, 0x2 ;  /* 0x00000004a2047c11 */ /* 0x000fe2000f8810ff */
[-C--:B------:R-:W-:Y:S01]  /*7810*/  FMUL R25, R25, R155.reuse ;  /* 0x0000009b19197220 */ /* 0x080fe20000400000 */
[----:B------:R-:W-:Y:S01]  /*7820*/  ISETP.GT.AND P0, PT, R0, RZ, P3 ;  /* 0x000000ff0000720c */ /* 0x000fe20001f04270 */
[-C--:B------:R-:W-:Y:S01]  /*7830*/  FMUL R27, R27, R155.reuse ;  /* 0x0000009b1b1b7220 */ /* 0x080fe20000400000 */
[----:B------:R-:W-:Y:S01]  /*7840*/  LEA.HI.X R5, R162, UR5, R173, 0x2, P4 ;  /* 0x00000005a2057c11 */ /* 0x000fe2000a0f14ad */
[----:B------:R-:W-:Y:S01]  /*7850*/  FMUL R29, R29, R155 ;  /* 0x0000009b1d1d7220 */ /* 0x000fe20000400000 */
[----:B------:R-:W-:Y:S01]  /*7860*/  F2FP.TF32.F32.PACK_B R9, R9 ;  /* 0x00000009ff09723e */ /* 0x000fe200024050ff */
[----:B------:R-:W-:Y:S01]  /*7870*/  FMUL R31, R31, R155 ;  /* 0x0000009b1f1f7220 */ /* 0x000fe20000400000 */
[----:B------:R-:W-:Y:S01]  /*7880*/  F2FP.TF32.F32.PACK_B R25, R25 ;  /* 0x00000019ff19723e */ /* 0x000fe200024050ff */
[-C--:B------:R-:W-:Y:S01]  /*7890*/  FMUL R13, R32, R155.reuse ;  /* 0x0000009b200d7220 */ /* 0x080fe20000400000 */
[C---:B------:R-:W-:Y:S01]  /*78a0*/  SHF.L.U64.HI R7, R10.reuse, 0x5, R11 ;  /* 0x000000050a077819 */ /* 0x040fe2000001020b */
[----:B------:R0:W-:Y:S01]  /*78b0*/  @P2 STG.E desc[UR36][R4.64], R9 ;  /* 0x0000000904002986 */ /* 0x0001e2000c101924 */
[----:B------:R-:W-:Y:S01]  /*78c0*/  LEA R6, P4, R10, R4, 0x5 ;  /* 0x000000040a067211 */ /* 0x000fe200078828ff */
[-C--:B------:R-:W-:Y:S01]  /*78d0*/  FMUL R11, R26, R155.reuse ;  /* 0x0000009b1a0b7220 */ /* 0x080fe20000400000 */
[C---:B------:R-:W-:Y:S01]  /*78e0*/  ISETP.GT.AND P1, PT, R0.reuse, 0x8, P1 ;  /* 0x000000080000780c */ /* 0x040fe20000f24270 */
[----:B------:R-:W-:Y:S01]  /*78f0*/  @P0 STG.E desc[UR36][R4.64+0x4], R25 ;  /* 0x0000041904000986 */ /* 0x000fe2000c101924 */
[----:B------:R-:W-:Y:S01]  /*7900*/  ISETP.GT.AND P2, PT, R3, 0x8, PT ;  /* 0x000000080300780c */ /* 0x000fe20003f44270 */
[----:B------:R-:W-:Y:S01]  /*7910*/  IMAD.X R7, R7, 0x1, R5, P4 ;  /* 0x0000000107077824 */ /* 0x000fe200020e0605 */
[C---:B------:R-:W-:Y:S01]  /*7920*/  ISETP.GT.AND P3, PT, R0.reuse, 0x8, P3 ;  /* 0x000000080000780c */ /* 0x040fe20001f64270 */
[-C--:B------:R-:W-:Y:S01]  /*7930*/  FMUL R33, R33, R155.reuse ;  /* 0x0000009b21217220 */ /* 0x080fe20000400000 */
[----:B------:R-:W-:Y:S01]  /*7940*/  ISETP.GT.AND P0, PT, R3, 0x9, PT ;  /* 0x000000090300780c */ /* 0x000fe20003f04270 */
[-C--:B------:R-:W-:Y:S01]  /*7950*/  FMUL R35, R35, R155.reuse ;  /* 0x0000009b23237220 */ /* 0x080fe20000400000 */
[----:B------:R-:W-:Y:S01]  /*7960*/  ISETP.GT.AND P5, PT, R0, RZ, P2 ;  /* 0x000000ff0000720c */ /* 0x000fe200017a4270 */
[-C--:B0-----:R-:W-:Y:S01]  /*7970*/  FMUL R9, R28, R155.reuse ;  /* 0x0000009b1c097220 */ /* 0x081fe20000400000 */
[C---:B------:R-:W-:Y:S01]  /*7980*/  ISETP.GT.AND P4, PT, R0.reuse, RZ, P0 ;  /* 0x000000ff0000720c */ /* 0x040fe20000784270 */
[----:B------:R-:W-:Y:S01]  /*7990*/  FMUL R37, R37, R155 ;  /* 0x0000009b25257220 */ /* 0x000fe20000400000 */
[----:B------:R-:W-:Y:S01]  /*79a0*/  F2FP.TF32.F32.PACK_B R11, R11 ;  /* 0x0000000bff0b723e */ /* 0x000fe200024050ff */
[----:B------:R-:W-:Y:S01]  /*79b0*/  FMUL R39, R39, R155 ;  /* 0x0000009b27277220 */ /* 0x000fe20000400000 */
[----:B------:R-:W-:Y:S01]  /*79c0*/  F2FP.TF32.F32.PACK_B R27, R27 ;  /* 0x0000001bff1b723e */ /* 0x000fe200024050ff */
[----:B------:R-:W-:Y:S01]  /*79d0*/  FMUL R41, R41, R155 ;  /* 0x0000009b29297220 */ /* 0x000fe20000400000 */
[----:B------:R-:W-:Y:S01]  /*79e0*/  F2FP.TF32.F32.PACK_B R9, R9 ;  /* 0x00000009ff09723e */ /* 0x000fe200024050ff */
[----:B------:R0:W-:Y:S01]  /*79f0*/  @P1 STG.E desc[UR36][R6.64], R11 ;  /* 0x0000000b06001986 */ /* 0x0001e2000c101924 */
[----:B------:R-:W-:Y:S01]  /*7a00*/  F2FP.TF32.F32.PACK_B R29, R29 ;  /* 0x0000001dff1d723e */ /* 0x000fe200024050ff */
[-C--:B------:R-:W-:Y:S01]  /*7a10*/  FMUL R43, R43, R155.reuse ;  /* 0x0000009b2b2b7220 */ /* 0x080fe20000400000 */
[C---:B------:R-:W-:Y:S01]  /*7a20*/  ISETP.GT.AND P1, PT, R3.reuse, 0x10, PT ;  /* 0x000000100300780c */ /* 0x040fe20003f24270 */
[----:B------:R-:W-:Y:S01]  /*7a30*/  @P3 STG.E desc[UR36][R6.64+0x4], R27 ;  /* 0x0000041b06003986 */ /* 0x000fe2000c101924 */
[----:B------:R-:W-:Y:S01]  /*7a40*/  ISETP.GT.AND P3, PT, R3, 0x11, PT ;  /* 0x000000110300780c */ /* 0x000fe20003f64270 */
[-C--:B------:R-:W-:Y:S01]  /*7a50*/  FMUL R45, R45, R155.reuse ;  /* 0x0000009b2d2d7220 */ /* 0x080fe20000400000 */
[C---:B------:R-:W-:Y:S01]  /*7a60*/  ISETP.GT.AND P2, PT, R0.reuse, 0x8, P2 ;  /* 0x000000080000780c */ /* 0x040fe20001744270 */
[----:B------:R1:W-:Y:S01]  /*7a70*/  @P5 STG.E desc[UR36][R4.64+0x20], R9 ;  /* 0x0000200904005986 */ /* 0x0003e2000c101924 */
[C---:B------:R-:W-:Y:S01]  /*7a80*/  ISETP.GT.AND P0, PT, R0.reuse, 0x8, P0 ;  /* 0x000000080000780c */ /* 0x040fe20000704270 */
[-C--:B------:R-:W-:Y:S01]  /*7a90*/  FMUL R47, R47, R155.reuse ;  /* 0x0000009b2f2f7220 */ /* 0x080fe20000400000 */
[----:B------:R-:W-:Y:S01]  /*7aa0*/  ISETP.GT.AND P5, PT, R0, RZ, P1 ;  /* 0x000000ff0000720c */ /* 0x000fe20000fa4270 */
[----:B------:R-:W-:Y:S01]  /*7ab0*/  @P4 STG.E desc[UR36][R4.64+0x24], R29 ;  /* 0x0000241d04004986 */ /* 0x000fe2000c101924 */
[-C--:B0-----:R-:W-:Y:S01]  /*7ac0*/  FMUL R11, R30, R155.reuse ;  /* 0x0000009b1e0b7220 */ /* 0x081fe20000400000 */
[----:B------:R-:W-:Y:S01]  /*7ad0*/  ISETP.GT.AND P4, PT, R0, RZ, P3 ;  /* 0x000000ff0000720c */ /* 0x000fe20001f84270 */
[----:B------:R-:W-:Y:S01]  /*7ae0*/  FMUL R49, R49, R155 ;  /* 0x0000009b31317220 */ /* 0x000fe20000400000 */
[----:B------:R-:W-:Y:S01]  /*7af0*/  F2FP.TF32.F32.PACK_B R31, R31 ;  /* 0x0000001fff1f723e */ /* 0x000fe200024050ff */
[----:B------:R-:W-:Y:S01]  /*7b00*/  FMUL R51, R51, R155 ;  /* 0x0000009b33337220 */ /* 0x000fe20000400000 */
[----:B------:R-:W-:Y:S01]  /*7b10*/  F2FP.TF32.F32.PACK_B R11, R11 ;  /* 0x0000000bff0b723e */ /* 0x000fe200024050ff */
[----:B------:R-:W-:Y:S01]  /*7b20*/  FMUL R53, R53, R155 ;  /* 0x0000009b35357220 */ /* 0x000fe20000400000 */
[----:B------:R-:W-:Y:S01]  /*7b30*/  F2FP.TF32.F32.PACK_B R13, R13 ;  /* 0x0000000dff0d723e */ /* 0x000fe200024050ff */
[----:B-1----:R-:W-:Y:S01]  /*7b40*/  FMUL R9, R34, R155 ;  /* 0x0000009b22097220 */ /* 0x002fe20000400000 */
[----:B------:R-:W-:Y:S01]  /*7b50*/  F2FP.TF32.F32.PACK_B R33, R33 ;  /* 0x00000021ff21723e */ /* 0x000fe200024050ff */
[----:B------:R0:W-:Y:S01]  /*7b60*/  @P2 STG.E desc[UR36][R6.64+0x20], R11 ;  /* 0x0000200b06002986 */ /* 0x0001e2000c101924 */
[C---:B------:R-:W-:Y:S01]  /*7b70*/  ISETP.GT.AND P1, PT, R0.reuse, 0x8, P1 ;  /* 0x000000080000780c */ /* 0x040fe20000f24270 */
[-C--:B------:R-:W-:Y:S01]  /*7b80*/  FMUL R55, R55, R155.reuse ;  /* 0x0000009b37377220 */ /* 0x080fe20000400000 */
[C---:B------:R-:W-:Y:S01]  /*7b90*/  ISETP.GT.AND P2, PT, R3.reuse, 0x19, PT ;  /* 0x000000190300780c */ /* 0x040fe20003f44270 */
[----:B------:R-:W-:Y:S01]  /*7ba0*/  @P0 STG.E desc[UR36][R6.64+0x24], R31 ;  /* 0x0000241f06000986 */ /* 0x000fe2000c101924 */
[----:B------:R-:W-:Y:S01]  /*7bb0*/  ISETP.GT.AND P0, PT, R3, 0x18, PT ;  /* 0x000000180300780c */ /* 0x000fe20003f04270 */
[----:B------:R-:W-:Y:S01]  /*7bc0*/  FMUL R57, R57, R155 ;  /* 0x0000009b39397220 */ /* 0x000fe20000400000 */
[----:B------:R-:W-:Y:S01]  /*7bd0*/  F2FP.TF32.F32.PACK_B R9, R9 ;  /* 0x00000009ff09723e */ /* 0x000fe200024050ff */
[----:B------:R1:W-:Y:S01]  /*7be0*/  @P5 STG.E desc[UR36][R4.64+0x40], R13 ;  /* 0x0000400d04005986 */ /* 0x0003e2000c101924 */
[C---:B------:R-:W-:Y:S01]  /*7bf0*/  ISETP.GT.AND P5, PT, R0.reuse, RZ, P0 ;  /* 0x000000ff0000720c */ /* 0x040fe200007a4270 */
[----:B------:R-:W-:Y:S01]  /*7c00*/  FMUL R59, R59, R155 ;  /* 0x0000009b3b3b7220 */ /* 0x000fe20000400000 */
[----:B------:R-:W-:Y:S01]  /*7c10*/  F2FP.TF32.F32.PACK_B R35, R35 ;  /* 0x00000023ff23723e */ /* 0x000fe200024050ff */
[----:B------:R-:W-:Y:S01]  /*7c20*/  @P4 STG.E desc[UR36][R4.64+0x44], R33 ;  /* 0x0000442104004986 */ /* 0x000fe2000c101924 */
[----:B------:R-:W-:Y:S01]  /*7c30*/  ISETP.GT.AND P4, PT, R0, 0x8, P3 ;  /* 0x000000080000780c */ /* 0x000fe20001f84270 */
[----:B0-----:R-:W-:Y:S01]  /*7c40*/  FMUL R11, R36, R155 ;  /* 0x0000009b240b7220 */ /* 0x001fe20000400000 */
[----:B------:R-:W-:Y:S01]  /*7c50*/  ISETP.GT.AND P3, PT, R0, RZ, P2 ;  /* 0x000000ff0000720c */ /* 0x000fe20001764270 */
[----:B------:R0:W-:Y:S01]  /*7c60*/  @P1 STG.E desc[UR36][R6.64+0x40], R9 ;  /* 0x0000400906001986 */ /* 0x0001e2000c101924 */
[----:B------:R-:W-:Y:S01]  /*7c70*/  F2FP.TF32.F32.PACK_B R37, R37 ;  /* 0x00000025ff25723e */ /* 0x000fe200024050ff */
[----:B------:R-:W-:Y:S01]  /*7c80*/  FMUL R61, R61, R155 ;  /* 0x0000009b3d3d7220 */ /* 0x000fe20000400000 */
[----:B------:R-:W-:Y:S01]  /*7c90*/  F2FP.TF32.F32.PACK_B R11, R11 ;  /* 0x0000000bff0b723e */ /* 0x000fe200024050ff */
[-C--:B-1----:R-:W-:Y:S01]  /*7ca0*/  FMUL R13, R40, R155.reuse ;  /* 0x0000009b280d7220 */ /* 0x082fe20000400000 */
[----:B------:R-:W-:Y:S01]  /*7cb0*/  ISETP.GT.AND P1, PT, R3, 0x20, PT ;  /* 0x000000200300780c */ /* 0x000fe20003f24270 */
[-C--:B------:R-:W-:Y:S01]  /*7cc0*/  FMUL R63, R63, R155.reuse ;  /* 0x0000009b3f3f7220 */ /* 0x080fe20000400000 */
[C---:B------:R-:W-:Y:S01]  /*7cd0*/  ISETP.GT.AND P0, PT, R0.reuse, 0x8, P0 ;  /* 0x000000080000780c */ /* 0x040fe20000704270 */
[----:B------:R-:W-:Y:S01]  /*7ce0*/  FMUL R65, R65, R155 ;  /* 0x0000009b41417220 */ /* 0x000fe20000400000 */
[----:B------:R-:W-:Y:S01]  /*7cf0*/  F2FP.TF32.F32.PACK_B R39, R39 ;  /* 0x00000027ff27723e */ /* 0x000fe200024050ff */
[----:B------:R-:W-:Y:S01]  /*7d00*/  @P4 STG.E desc[UR36][R6.64+0x44], R35 ;  /* 0x0000442306004986 */ /* 0x000fe2000c101924 */
[----:B------:R-:W-:Y:S01]  /*7d10*/  ISETP.GT.AND P4, PT, R0, 0x8, P2 ;  /* 0x000000080000780c */ /* 0x000fe20001784270 */
[-C--:B0-----:R-:W-:Y:S01]  /*7d20*/  FMUL R9, R38, R155.reuse ;  /* 0x0000009b26097220 */ /* 0x081fe20000400000 */
[----:B------:R-:W-:Y:S01]  /*7d30*/  ISETP.GT.AND P2, PT, R3, 0x21, PT ;  /* 0x000000210300780c */ /* 0x000fe20003f44270 */
[----:B------:R0:W-:Y:S01]  /*7d40*/  @P5 STG.E desc[UR36][R4.64+0x60], R11 ;  /* 0x0000600b04005986 */ /* 0x0001e2000c101924 */
[C---:B------:R-:W-:Y:S01]  /*7d50*/  ISETP.GT.AND P5, PT, R0.reuse, RZ, P1 ;  /* 0x000000ff0000720c */ /* 0x040fe20000fa4270 */
[----:B------:R-:W-:Y:S01]  /*7d60*/  FMUL R67, R67, R155 ;  /* 0x0000009b43437220 */ /* 0x000fe20000400000 */
[----:B------:R-:W-:Y:S01]  /*7d70*/  F2FP.TF32.F32.PACK_B R9, R9 ;  /* 0x00000009ff09723e */ /* 0x000fe200024050ff */
[----:B------:R-:W-:Y:S01]  /*7d80*/  @P3 STG.E desc[UR36][R4.64+0x64], R37 ;  /* 0x0000642504003986 */ /* 0x000fe2000c101924 */
[C---:B------:R-:W-:Y:S01]  /*7d90*/  ISETP.GT.AND P3, PT, R0.reuse, RZ, P2 ;  /* 0x000000ff0000720c */ /* 0x040fe20001764270 */
[----:B------:R-:W-:Y:S01]  /*7da0*/  FMUL R69, R69, R155 ;  /* 0x0000009b45457220 */ /* 0x000fe20000400000 */
[----:B------:R-:W-:Y:S01]  /*7db0*/  F2FP.TF32.F32.PACK_B R13, R13 ;  /* 0x0000000dff0d723e */ /* 0x000fe200024050ff */
[----:B------:R1:W-:Y:S01]  /*7dc0*/  @P0 STG.E desc[UR36][R6.64+0x60], R9 ;  /* 0x0000600906000986 */ /* 0x0003e2000c101924 */
[----:B------:R-:W-:Y:S01]  /*7dd0*/  F2FP.TF32.F32.PACK_B R41, R41 ;  /* 0x00000029ff29723e */ /* 0x000fe200024050ff */
[-C--:B------:R-:W-:Y:S01]  /*7de0*/  FMUL R71, R71, R155.reuse ;  /* 0x0000009b47477220 */ /* 0x080fe20000400000 */
[C---:B------:R-:W-:Y:S01]  /*7df0*/  ISETP.GT.AND P0, PT, R3.reuse, 0x28, PT ;  /* 0x000000280300780c */ /* 0x040fe20003f04270 */
[----:B------:R-:W-:Y:S01]  /*7e00*/  @P4 STG.E desc[UR36][R6.64+0x64], R39 ;  /* 0x0000642706004986 */ /* 0x000fe2000c101924 */
[----:B------:R-:W-:Y:S01]  /*7e10*/  ISETP.GT.AND P1, PT, R0, 0x8, P1 ;  /* 0x000000080000780c */ /* 0x000fe20000f24270 */
[-C--:B0-----:R-:W-:Y:S01]  /*7e20*/  FMUL R11, R44, R155.reuse ;  /* 0x0000009b2c0b7220 */ /* 0x081fe20000400000 */
[C---:B------:R-:W-:Y:S01]  /*7e30*/  ISETP.GT.AND P4, PT, R0.reuse, 0x8, P2 ;  /* 0x000000080000780c */ /* 0x040fe20001784270 */
[----:B------:R0:W-:Y:S01]  /*7e40*/  @P5 STG.E desc[UR36][R4.64+0x80], R13 ;  /* 0x0000800d04005986 */ /* 0x0001e2000c101924 */
[----:B------:R-:W-:Y:S01]  /*7e50*/  ISETP.GT.AND P2, PT, R3, 0x29, PT ;  /* 0x000000290300780c */ /* 0x000fe20003f44270 */
[-C--:B------:R-:W-:Y:S01]  /*7e60*/  FMUL R73, R73, R155.reuse ;  /* 0x0000009b49497220 */ /* 0x080fe20000400000 */
[----:B------:R-:W-:Y:S01]  /*7e70*/  ISETP.GT.AND P5, PT, R0, RZ, P0 ;  /* 0x000000ff0000720c */ /* 0x000fe200007a4270 */
[-C--:B-1----:R-:W-:Y:S01]  /*7e80*/  FMUL R9, R42, R155.reuse ;  /* 0x0000009b2a097220 */ /* 0x082fe20000400000 */
[----:B------:R-:W-:Y:S01]  /*7e90*/  @P3 STG.E desc[UR36][R4.64+0x84], R41 ;  /* 0x0000842904003986 */ /* 0x000fe2000c101924 */
[----:B------:R-:W-:Y:S01]  /*7ea0*/  ISETP.GT.AND P3, PT, R0, RZ, P2 ;  /* 0x000000ff0000720c */ /* 0x000fe20001764270 */
[----:B------:R-:W-:Y:S01]  /*7eb0*/  FMUL R75, R75, R155 ;  /* 0x0000009b4b4b7220 */ /* 0x000fe20000400000 */
[----:B------:R-:W-:Y:S01]  /*7ec0*/  F2FP.TF32.F32.PACK_B R43, R43 ;  /* 0x0000002bff2b723e */ /* 0x000fe200024050ff */
[----:B------:R-:W-:Y:S01]  /*7ed0*/  FMUL R77, R77, R155 ;  /* 0x0000009b4d4d7220 */ /* 0x000fe20000400000 */
[----:B------:R-:W-:Y:S01]  /*7ee0*/  F2FP.TF32.F32.PACK_B R9, R9 ;  /* 0x00000009ff09723e */ /* 0x000fe200024050ff */
[----:B------:R-:W-:Y:S01]  /*7ef0*/  FMUL R79, R79, R155 ;  /* 0x0000009b4f4f7220 */ /* 0x000fe20000400000 */
[----:B------:R-:W-:Y:S01]  /*7f00*/  F2FP.TF32.F32.PACK_B R11, R11 ;  /* 0x0000000bff0b723e */ /* 0x000fe200024050ff */
[----:B0-----:R-:W-:Y:S01]  /*7f10*/  FMUL R13, R48, R155 ;  /* 0x0000009b300d7220 */ /* 0x001fe20000400000 */
[----:B------:R-:W-:Y:S01]  /*7f20*/  F2FP.TF32.F32.PACK_B R45, R45 ;  /* 0x0000002dff2d723e */ /* 0x000fe200024050ff */
[----:B------:R0:W-:Y:S01]  /*7f30*/  @P1 STG.E desc[UR36][R6.64+0x80], R9 ;  /* 0x0000800906001986 */ /* 0x0001e2000c101924 */
[----:B------:R-:W-:Y:S01]  /*7f40*/  ISETP.GT.AND P1, PT, R3, 0x30, PT ;  /* 0x000000300300780c */ /* 0x000fe20003f24270 */
[-C--:B------:R-:W-:Y:S01]  /*7f50*/  FMUL R81, R81, R155.reuse ;  /* 0x0000009b51517220 */ /* 0x080fe20000400000 */
[C---:B------:R-:W-:Y:S01]  /*7f60*/  ISETP.GT.AND P0, PT, R0.reuse, 0x8, P0 ;  /* 0x000000080000780c */ /* 0x040fe20000704270 */
[----:B------:R-:W-:Y:S01]  /*7f70*/  @P4 STG.E desc[UR36][R6.64+0x84], R43 ;  /* 0x0000842b06004986 */ /* 0x000fe2000c101924 */
[C---:B------:R-:W-:Y:S01]  /*7f80*/  ISETP.GT.AND P4, PT, R0.reuse, 0x8, P2 ;  /* 0x000000080000780c */ /* 0x040fe20001784270 */
[-C--:B------:R-:W-:Y:S01]  /*7f90*/  FMUL R83, R83, R155.reuse ;  /* 0x0000009b53537220 */ /* 0x080fe20000400000 */
[----:B------:R-:W-:Y:S01]  /*7fa0*/  ISETP.GT.AND P2, PT, R3, 0x31, PT ;  /* 0x000000310300780c */ /* 0x000fe20003f44270 */
[----:B------:R1:W-:Y:S01]  /*7fb0*/  @P5 STG.E desc[UR36][R4.64+0xa0], R11 ;  /* 0x0000a00b04005986 */ /* 0x0003e2000c101924 */
[----:B------:R-:W-:Y:S01]  /*7fc0*/  ISETP.GT.AND P5, PT, R0, RZ, P1 ;  /* 0x000000ff0000720c */ /* 0x000fe20000fa4270 */
[----:B------:R-:W-:Y:S01]  /*7fd0*/  FMUL R85, R85, R155 ;  /* 0x0000009b55557220 */ /* 0x000fe20000400000 */
[----:B------:R-:W-:Y:S01]  /*7fe0*/  F2FP.TF32.F32.PACK_B R47, R47 ;  /* 0x0000002fff2f723e */ /* 0x000fe200024050ff */
[-C--:B0-----:R-:W-:Y:S01]  /*7ff0*/  FMUL R9, R46, R155.reuse ;  /* 0x0000009b2e097220 */ /* 0x081fe20000400000 */
        /* <DEDUP_REMOVED lines=8> */
[-C--:B-1----:R-:W-:Y:S01]  /*8080*/  FMUL R11, R52, R155.reuse ;  /* 0x0000009b340b7220 */ /* 0x082fe20000400000 */
[C---:B------:R-:W-:Y:S01]  /*8090*/  ISETP.GT.AND P1, PT, R0.reuse, 0x8, P1 ;  /* 0x000000080000780c */ /* 0x040fe20000f24270 */
[----:B------:R0:W-:Y:S01]  /*80a0*/  @P0 STG.E desc[UR36][R6.64+0xa0], R9 ;  /* 0x0000a00906000986 */ /* 0x0001e2000c101924 */
[----:B------:R-:W-:Y:S01]  /*80b0*/  ISETP.GT.AND P0, PT, R3, 0x38, PT ;  /* 0x000000380300780c */ /* 0x000fe20003f04270 */
[----:B------:R-:W-:Y:S01]  /*80c0*/  FMUL R93, R93, R155 ;  /* 0x0000009b5d5d7220 */ /* 0x000fe20000400000 */
[----:B------:R-:W-:Y:S01]  /*80d0*/  F2FP.TF32.F32.PACK_B R51, R51 ;  /* 0x00000033ff33723e */ /* 0x000fe200024050ff */
        /* <DEDUP_REMOVED lines=10> */
[C---:B------:R-:W-:Y:S01]  /*8180*/  ISETP.GT.AND P3, PT, R0.reuse, RZ, P2 ;  /* 0x000000ff0000720c */ /* 0x040fe20001764270 */
[----:B------:R-:W-:Y:S01]  /*8190*/  FMUL R99, R99, R155 ;  /* 0x0000009b63637220 */ /* 0x000fe20000400000 */
[----:B------:R-:W-:Y:S01]  /*81a0*/  F2FP.TF32.F32.PACK_B R53, R53 ;  /* 0x00000035ff35723e */ /* 0x000fe200024050ff */
[----:B------:R-:W-:Y:S01]  /*81b0*/  FMUL R101, R101, R155 ;  /* 0x0000009b65657220 */ /* 0x000fe20000400000 */
[----:B------:R-:W-:Y:S01]  /*81c0*/  F2FP.TF32.F32.PACK_B R9, R9 ;  /* 0x00000009ff09723e */ /* 0x000fe200024050ff */
[-C--:B------:R-:W-:Y:S01]  /*81d0*/  FMUL R103, R103, R155.reuse ;  /* 0x0000009b67677220 */ /* 0x080fe20000400000 */
[----:B------:R-:W-:Y:S01]  /*81e0*/  ISETP.GT.AND P0, PT, R0, 0x8, P0 ;  /* 0x000000080000780c */ /* 0x000fe20000704270 */
[----:B-1----:R-:W-:Y:S01]  /*81f0*/  FMUL R13, R56, R155 ;  /* 0x0000009b380d7220 */ /* 0x002fe20000400000 */
[----:B------:R-:W-:Y:S01]  /*8200*/  F2FP.TF32.F32.PACK_B R55, R55 ;  /* 0x00000037ff37723e */ /* 0x000fe200024050ff */
        /* <DEDUP_REMOVED lines=15> */
[-C--:B------:R-:W-:Y:S01]  /*8300*/  FMUL R111, R111, R155.reuse ;  /* 0x0000009b6f6f7220 */ /* 0x080fe20000400000 */
[----:B------:R-:W-:Y:S01]  /*8310*/  ISETP.GT.AND P1, PT, R0, 0x8, P1 ;  /* 0x000000080000780c */ /* 0x000fe20000f24270 */
[----:B------:R-:W-:Y:S01]  /*8320*/  FMUL R113, R113, R155 ;  /* 0x0000009b71717220 */ /* 0x000fe20000400000 */
[----:B------:R-:W-:Y:S01]  /*8330*/  F2FP.TF32.F32.PACK_B R9, R9 ;  /* 0x00000009ff09723e */ /* 0x000fe200024050ff */
[-C--:B------:R-:W-:Y:S01]  /*8340*/  FMUL R115, R115, R155.reuse ;  /* 0x0000009b73737220 */ /* 0x080fe20000400000 */
[----:B-1----:R-:W-:Y:S01]  /*8350*/  FMUL R11, R60, R155 ;  /* 0x0000009b3c0b7220 */ /* 0x002fe20000400000 */
[----:B------:R-:W-:Y:S01]  /*8360*/  F2FP.TF32.F32.PACK_B R59, R59 ;  /* 0x0000003bff3b723e */ /* 0x000fe200024050ff */
[-C--:B------:R-:W-:Y:S01]  /*8370*/  FMUL R117, R117, R155.reuse ;  /* 0x0000009b75757220 */ /* 0x080fe20000400000 */
        /* <DEDUP_REMOVED lines=58> */
[----:B0-----:R-:W-:Y:S01]  /*8720*/  FMUL R9, R66, R155 ;  /* 0x0000009b42097220 */ /* 0x001fe20000400000 */
[----:B------:R-:W-:Y:S01]  /*8730*/  @P3 STG.E desc[UR36][R4.64+0x144], R65 ;  /* 0x0001444104003986 */ /* 0x000fe2000c101924 */
[----:B------:R-:W-:-:S02]  /*8740*/  ISETP.GT.AND P3, PT, R0, RZ, P2 ;  /* 0x000000ff0000720c */ /* 0x000fc40001764270 */
[----:B------:R-:W-:Y:S02]  /*8750*/  ISETP.GT.AND P0, PT, R0, 0x8, P0 ;  /* 0x000000080000780c */ /* 0x000fe40000704270 */
[----:B------:R-:W-:Y:S01]  /*8760*/  F2FP.TF32.F32.PACK_B R9, R9 ;  /* 0x00000009ff09723e */ /* 0x000fe200024050ff */
[----:B-1----:R-:W-:Y:S01]  /*8770*/  FMUL R13, R72, R155 ;  /* 0x0000009b480d7220 */ /* 0x002fe20000400000 */
[----:B------:R-:W-:-:S03]  /*8780*/  F2FP.TF32.F32.PACK_B R71, R71 ;  /* 0x00000047ff47723e */ /* 0x000fc600024050ff */
[----:B------:R0:W-:Y:S01]  /*8790*/  @P1 STG.E desc[UR36][R6.64+0x140], R9 ;  /* 0x0001400906001986 */ /* 0x0001e2000c101924 */
[C---:B------:R-:W-:Y:S02]  /*87a0*/  ISETP.GT.AND P1, PT, R3.reuse, 0x60, PT ;  /* 0x000000600300780c */ /* 0x040fe40003f24270 */
[----:B------:R-:W-:Y:S01]  /*87b0*/  F2FP.TF32.F32.PACK_B R13, R13 ;  /* 0x0000000dff0d723e */ /* 0x000fe200024050ff */
[----:B------:R-:W-:Y:S01]  /*87c0*/  @P4 STG.E desc[UR36][R6.64+0x144], R67 ;  /* 0x0001444306004986 */ /* 0x000fe2000c101924 */
[C---:B------:R-:W-:Y:S02]  /*87d0*/  ISETP.GT.AND P4, PT, R0.reuse, 0x8, P2 ;  /* 0x000000080000780c */ /* 0x040fe40001784270 */
[----:B------:R-:W-:Y:S01]  /*87e0*/  ISETP.GT.AND P2, PT, R3, 0x61, PT ;  /* 0x000000610300780c */ /* 0x000fe20003f44270 */
[----:B------:R1:W-:Y:S01]  /*87f0*/  @P5 STG.E desc[UR36][R4.64+0x160], R11 ;  /* 0x0001600b04005986 */ /* 0x0003e2000c101924 */
[----:B------:R-:W-:Y:S02]  /*8800*/  ISETP.GT.AND P5, PT, R0, RZ, P1 ;  /* 0x000000ff0000720c */ /* 0x000fe40000fa4270 */
        /* <DEDUP_REMOVED lines=257> */
[----:B------:R-:W-:Y:S01]  /*9820*/  @P3 STG.E desc[UR36][R4.64+0x364], R133 ;  /* 0x0003648504003986 */ /* 0x000fe2000c101924 */
[----:B0-----:R-:W-:Y:S01]  /*9830*/  FMUL R9, R134, R155 ;  /* 0x0000009b86097220 */ /* 0x001fe20000400000 */
[----:B------:R-:W-:-:S02]  /*9840*/  ISETP.GT.AND P3, PT, R0, RZ, P2 ;  /* 0x000000ff0000720c */ /* 0x000fc40001764270 */
[----:B------:R-:W-:Y:S02]  /*9850*/  ISETP.GT.AND P1, PT, R0, 0x8, P1 ;  /* 0x000000080000780c */ /* 0x000fe40000f24270 */
[----:B------:R-:W-:Y:S01]  /*9860*/  F2FP.TF32.F32.PACK_B R9, R9 ;  /* 0x00000009ff09723e */ /* 0x000fe200024050ff */
[----:B-1----:R-:W-:Y:S01]  /*9870*/  FMUL R11, R140, R155 ;  /* 0x0000009b8c0b7220 */ /* 0x002fe20000400000 */
[----:B------:R-:W-:-:S03]  /*9880*/  F2FP.TF32.F32.PACK_B R139, R139 ;  /* 0x0000008bff8b723e */ /* 0x000fc600024050ff */
[----:B------:R0:W-:Y:S01]  /*9890*/  @P0 STG.E desc[UR36][R6.64+0x360], R9 ;  /* 0x0003600906000986 */ /* 0x0001e2000c101924 */
[----:B------:R-:W-:Y:S02]  /*98a0*/  F2FP.TF32.F32.PACK_B R141, R141 ;  /* 0x0000008dff8d723e */ /* 0x000fe400024050ff */
[----:B------:R-:W-:Y:S01]  /*98b0*/  F2FP.TF32.F32.PACK_B R11, R11 ;  /* 0x0000000bff0b723e */ /* 0x000fe200024050ff */
[----:B------:R-:W-:Y:S01]  /*98c0*/  @P4 STG.E desc[UR36][R6.64+0x364], R135 ;  /* 0x0003648706004986 */ /* 0x000fe2000c101924 */
[C---:B------:R-:W-:Y:S02]  /*98d0*/  ISETP.GT.AND P4, PT, R3.reuse, 0xe8, PT ;  /* 0x000000e80300780c */ /* 0x040fe40003f84270 */
[----:B------:R-:W-:Y:S01]  /*98e0*/  F2FP.TF32.F32.PACK_B R143, R143 ;  /* 0x0000008fff8f723e */ /* 0x000fe200024050ff */
[----:B------:R1:W-:Y:S01]  /*98f0*/  @P5 STG.E desc[UR36][R4.64+0x380], R13 ;  /* 0x0003800d04005986 */ /* 0x0003e2000c101924 */
[----:B------:R-:W-:Y:S02]  /*9900*/  ISETP.GT.AND P5, PT, R3, 0xe9, PT ;  /* 0x000000e90300780c */ /* 0x000fe40003fa4270 */
[----:B------:R-:W-:Y:S01]  /*9910*/  F2FP.TF32.F32.PACK_B R145, R145 ;  /* 0x00000091ff91723e */ /* 0x000fe200024050ff */
[----:B------:R-:W-:Y:S01]  /*9920*/  @P3 STG.E desc[UR36][R4.64+0x384], R137 ;  /* 0x0003848904003986 */ /* 0x000fe2000c101924 */
[----:B------:R-:W-:Y:S01]  /*9930*/  ISETP.GT.AND P3, PT, R0, 0x8, P2 ;  /* 0x000000080000780c */ /* 0x000fe20001764270 */
[----:B0-----:R-:W-:Y:S01]  /*9940*/  FMUL R9, R138, R155 ;  /* 0x0000009b8a097220 */ /* 0x001fe20000400000 */
[----:B------:R-:W-:-:S02]  /*9950*/  ISETP.GT.AND P2, PT, R0, RZ, P4 ;  /* 0x000000ff0000720c */ /* 0x000fc40002744270 */
[C---:B------:R-:W-:Y:S02]  /*9960*/  ISETP.GT.AND P0, PT, R0.reuse, RZ, P5 ;  /* 0x000000ff0000720c */ /* 0x040fe40002f04270 */
[----:B------:R-:W-:Y:S01]  /*9970*/  ISETP.GT.AND P4, PT, R0, 0x8, P4 ;  /* 0x000000080000780c */ /* 0x000fe20002784270 */
[----:B-1----:R-:W-:Y:S01]  /*9980*/  FMUL R13, R142, R155 ;  /* 0x0000009b8e0d7220 */ /* 0x002fe20000400000 */
[----:B------:R-:W-:Y:S02]  /*9990*/  ISETP.GT.AND P5, PT, R0, 0x8, P5 ;  /* 0x000000080000780c */ /* 0x000fe40002fa4270 */
[----:B------:R-:W-:Y:S02]  /*99a0*/  F2FP.TF32.F32.PACK_B R9, R9 ;  /* 0x00000009ff09723e */ /* 0x000fe400024050ff */
[----:B------:R-:W-:Y:S02]  /*99b0*/  F2FP.TF32.F32.PACK_B R13, R13 ;  /* 0x0000000dff0d723e */ /* 0x000fe400024050ff */
[----:B------:R-:W-:Y:S01]  /*99c0*/  F2FP.TF32.F32.PACK_B R147, R147 ;  /* 0x00000093ff93723e */ /* 0x000fe200024050ff */
[----:B------:R0:W-:Y:S01]  /*99d0*/  @P1 STG.E desc[UR36][R6.64+0x380], R9 ;  /* 0x0003800906001986 */ /* 0x0001e2000c101924 */
[----:B------:R-:W-:-:S02]  /*99e0*/  ISETP.GT.AND P1, PT, R3, 0xf8, PT ;  /* 0x000000f80300780c */ /* 0x000fc40003f24270 */
[----:B------:R-:W-:Y:S01]  /*99f0*/  F2FP.TF32.F32.PACK_B R149, R149 ;  /* 0x00000095ff95723e */ /* 0x000fe200024050ff */
[----:B------:R-:W-:Y:S01]  /*9a00*/  @P3 STG.E desc[UR36][R6.64+0x384], R139 ;  /* 0x0003848b06003986 */ /* 0x000fe2000c101924 */
[C---:B------:R-:W-:Y:S02]  /*9a10*/  ISETP.GT.AND P3, PT, R3.reuse, 0xf0, PT ;  /* 0x000000f00300780c */ /* 0x040fe40003f64270 */
[----:B------:R-:W-:Y:S01]  /*9a20*/  F2FP.TF32.F32.PACK_B R151, R151 ;  /* 0x00000097ff97723e */ /* 0x000fe200024050ff */
[----:B------:R1:W-:Y:S01]  /*9a30*/  @P2 STG.E desc[UR36][R4.64+0x3a0], R11 ;  /* 0x0003a00b04002986 */ /* 0x0003e2000c101924 */
[----:B------:R-:W-:-:S03]  /*9a40*/  ISETP.GT.AND P2, PT, R3, 0xf1, PT ;  /* 0x000000f10300780c */ /* 0x000fc60003f44270 */
[----:B------:R-:W-:Y:S01]  /*9a50*/  @P0 STG.E desc[UR36][R4.64+0x3a4], R141 ;  /* 0x0003a48d04000986 */ /* 0x000fe2000c101924 */
[----:B------:R-:W-:Y:S01]  /*9a60*/  ISETP.GT.AND P0, PT, R3, 0xf9, PT ;  /* 0x000000f90300780c */ /* 0x000fe20003f04270 */
[-C--:B------:R-:W-:Y:S01]  /*9a70*/  FMUL R3, R144, R155.reuse ;  /* 0x0000009b90037220 */ /* 0x080fe20000400000 */
[----:B0-----:R-:W-:Y:S01]  /*9a80*/  FMUL R9, R146, R155 ;  /* 0x0000009b92097220 */ /* 0x001fe20000400000 */
[----:B------:R0:W-:Y:S01]  /*9a90*/  @P4 STG.E desc[UR36][R6.64+0x3a0], R13 ;  /* 0x0003a00d06004986 */ /* 0x0001e2000c101924 */
[C---:B------:R-:W-:Y:S02]  /*9aa0*/  ISETP.GT.AND P4, PT, R0.reuse, RZ, P2 ;  /* 0x000000ff0000720c */ /* 0x040fe40001784270 */
[----:B------:R-:W-:Y:S01]  /*9ab0*/  F2FP.TF32.F32.PACK_B R3, R3 ;  /* 0x00000003ff03723e */ /* 0x000fe200024050ff */
[----:B------:R-:W-:Y:S01]  /*9ac0*/  @P5 STG.E desc[UR36][R6.64+0x3a4], R143 ;  /* 0x0003a48f06005986 */ /* 0x000fe2000c101924 */
[----:B------:R-:W-:Y:S01]  /*9ad0*/  ISETP.GT.AND P5, PT, R0, RZ, P3 ;  /* 0x000000ff0000720c */ /* 0x000fe20001fa4270 */
[----:B-1----:R-:W-:Y:S01]  /*9ae0*/  FMUL R11, R148, R155 ;  /* 0x0000009b940b7220 */ /* 0x002fe20000400000 */
[----:B------:R-:W-:-:S02]  /*9af0*/  ISETP.GT.AND P3, PT, R0, 0x8, P3 ;  /* 0x000000080000780c */ /* 0x000fc40001f64270 */
[----:B------:R-:W-:Y:S02]  /*9b00*/  ISETP.GT.AND P2, PT, R0, 0x8, P2 ;  /* 0x000000080000780c */ /* 0x000fe40001744270 */
[----:B------:R-:W-:Y:S01]  /*9b10*/  F2FP.TF32.F32.PACK_B R9, R9 ;  /* 0x00000009ff09723e */ /* 0x000fe200024050ff */
[----:B0-----:R-:W-:Y:S01]  /*9b20*/  FMUL R13, R150, R155 ;  /* 0x0000009b960d7220 */ /* 0x001fe20000400000 */
[----:B------:R-:W-:-:S04]  /*9b30*/  F2FP.TF32.F32.PACK_B R11, R11 ;  /* 0x0000000bff0b723e */ /* 0x000fc800024050ff */
[----:B------:R-:W-:Y:S01]  /*9b40*/  F2FP.TF32.F32.PACK_B R13, R13 ;  /* 0x0000000dff0d723e */ /* 0x000fe200024050ff */
[----:B------:R-:W-:Y:S01]  /*9b50*/  @P5 STG.E desc[UR36][R4.64+0x3c0], R3 ;  /* 0x0003c00304005986 */ /* 0x000fe2000c101924 */
[C---:B------:R-:W-:Y:S02]  /*9b60*/  ISETP.GT.AND P5, PT, R0.reuse, RZ, P1 ;  /* 0x000000ff0000720c */ /* 0x040fe40000fa4270 */
[C---:B------:R-:W-:Y:S01]  /*9b70*/  ISETP.GT.AND P1, PT, R0.reuse, 0x8, P1 ;  /* 0x000000080000780c */ /* 0x040fe20000f24270 */
[----:B------:R-:W-:Y:S01]  /*9b80*/  @P4 STG.E desc[UR36][R4.64+0x3c4], R145 ;  /* 0x0003c49104004986 */ /* 0x000fe2000c101924 */
[C---:B------:R-:W-:Y:S02]  /*9b90*/  ISETP.GT.AND P4, PT, R0.reuse, RZ, P0 ;  /* 0x000000ff0000720c */ /* 0x040fe40000784270 */
[----:B------:R-:W-:Y:S01]  /*9ba0*/  ISETP.GT.AND P0, PT, R0, 0x8, P0 ;  /* 0x000000080000780c */ /* 0x000fe20000704270 */
[----:B------:R-:W-:Y:S04]  /*9bb0*/  @P3 STG.E desc[UR36][R6.64+0x3c0], R9 ;  /* 0x0003c00906003986 */ /* 0x000fe8000c101924 */
[----:B------:R-:W-:Y:S04]  /*9bc0*/  @P2 STG.E desc[UR36][R6.64+0x3c4], R147 ;  /* 0x0003c49306002986 */ /* 0x000fe8000c101924 */
[----:B------:R-:W-:Y:S04]  /*9bd0*/  @P5 STG.E desc[UR36][R4.64+0x3e0], R11 ;  /* 0x0003e00b04005986 */ /* 0x000fe8000c101924 */
[----:B------:R0:W-:Y:S02]  /*9be0*/  @P4 STG.E desc[UR36][R4.64+0x3e4], R149 ;  /* 0x0003e49504004986 */ /* 0x0001e4000c101924 */
[----:B0-----:R-:W-:-:S02]  /*9bf0*/  @P1 IMAD.MOV.U32 R4, RZ, RZ, R6 ;  /* 0x000000ffff041224 */ /* 0x001fc400078e0006 */
[----:B------:R-:W-:-:S05]  /*9c00*/  @P1 IMAD.MOV.U32 R5, RZ, RZ, R7 ;  /* 0x000000ffff051224 */ /* 0x000fca00078e0007 */
[----:B------:R0:W-:Y:S04]  /*9c10*/  @P1 STG.E desc[UR36][R4.64+0x3e0], R13 ;  /* 0x0003e00d04001986 */ /* 0x0001e8000c101924 */
[----:B------:R0:W-:Y:S02]  /*9c20*/  @P0 STG.E desc[UR36][R6.64+0x3e4], R151 ;  /* 0x0003e49706000986 */ /* 0x0001e4000c101924 */
.L_x_286:
[----:B------:R-:W-:Y:S05]  /*9c30*/  BSYNC B0 ;  /* 0x0000000000007941 */ /* 0x000fea0003800000 */
.L_x_32:
[----:B------:R-:W-:Y:S01]  /*9c40*/  ULDC UR4, c[0x0][0xc] ;  /* 0x0000030000047ab9 */ /* 0x000fe20000000800 */
[----:B------:R-:W-:Y:S01]  /*9c50*/  ULDC UR5, c[0x0][0x10] ;  /* 0x0000040000057ab9 */ /* 0x000fe20000000800 */
[----:B0-----:R-:W0:Y:S01]  /*9c60*/  LDC R3, c[0x0][0x14] ;  /* 0x00000500ff037b82 */ /* 0x001e220000000800 */
[----:B------:R-:W-:Y:S01]  /*9c70*/  UIMAD.WIDE.U32 UR4, UR4, UR5, URZ ;  /* 0x00000005040472a5 */ /* 0x000fe2000f8e003f */
[----:B------:R-:W-:Y:S01]  /*9c80*/  PRMT R0, RZ, 0x7610, R0 ;  /* 0x00007610ff007816 */ /* 0x000fe20000000000 */
[----:B------:R-:W-:Y:S02]  /*9c90*/  IMAD.MOV.U32 R153, RZ, RZ, -0x1 ;  /* 0xffffffffff997424 */ /* 0x000fe400078e00ff */
[----:B------:R-:W-:Y:S02]  /*9ca0*/  IMAD.MOV.U32 R23, RZ, RZ, -0x1 ;  /* 0xffffffffff177424 */ /* 0x000fe400078e00ff */
[----:B0-----:R-:W-:-:S04]  /*9cb0*/  IMAD.WIDE.U32 R16, R3, UR4, R16 ;  /* 0x0000000403107c25 */ /* 0x001fc8000f8e0010 */
[----:B------:R-:W-:Y:S01]  /*9cc0*/  IMAD R3, R3, UR5, RZ ;  /* 0x0000000503037c24 */ /* 0x000fe2000f8e02ff */
[----:B------:R-:W-:Y:S02]  /*9cd0*/  ULDC.64 UR4, c[0x0][0x650] ;  /* 0x0001940000047ab9 */ /* 0x000fe40000000a00 */
[----:B------:R-:W-:Y:S01]  /*9ce0*/  ISETP.GE.U32.AND P0, PT, R16, UR4, PT ;  /* 0x0000000410007c0c */ /* 0x000fe2000bf06070 */
[----:B------:R-:W-:-:S05]  /*9cf0*/  IMAD.IADD R17, R17, 0x1, R3 ;  /* 0x0000000111117824 */ /* 0x000fca00078e0203 */
[----:B------:R-:W-:-:S13]  /*9d00*/  ISETP.GE.U32.AND.EX P0, PT, R17, UR5, PT, P0 ;  /* 0x0000000511007c0c */ /* 0x000fda000bf06100 */
[----:B------:R-:W-:Y:S05]  /*9d10*/  @P0 BRA `(.L_x_287) ;  /* 0x0000000400640947 */ /* 0x000fea0003800000 */
[----:B------:R-:W0:Y:S01]  /*9d20*/  S2R R12, SR_CTAID.X ;  /* 0x00000000000c7919 */ /* 0x000e220000002500 */
[----:B---3--:R-:W3:Y:S01]  /*9d30*/  LDC.64 R10, c[0x0][0x628] ;  /* 0x00018a00ff0a7b82 */ /* 0x008ee20000000a00 */
[----:B------:R-:W-:Y:S01]  /*9d40*/  ULDC UR4, c[0x0][0x150] ;  /* 0x0000540000047ab9 */ /* 0x000fe20000000800 */
[----:B-12-4-:R-:W-:Y:S01]  /*9d50*/  IMAD.MOV.U32 R8, RZ, RZ, R16 ;  /* 0x000000ffff087224 */ /* 0x016fe200078e0010 */
[----:B-----5:R-:W1:Y:S01]  /*9d60*/  S2R R24, SR_CTAID.Y ;  /* 0x0000000000187919 */ /* 0x020e620000002600 */
[----:B------:R-:W-:-:S04]  /*9d70*/  IMAD.MOV.U32 R9, RZ, RZ, R17 ;  /* 0x000000ffff097224 */ /* 0x000fc800078e0011 */
[----:B------:R-:W2:Y:S08]  /*9d80*/  LDC R21, c[0x0][0x144] ;  /* 0x00005100ff157b82 */ /* 0x000eb00000000800 */
[----:B------:R-:W4:Y:S08]  /*9d90*/  LDC R0, c[0x0][0x630] ;  /* 0x00018c00ff007b82 */ /* 0x000f300000000800 */
[----:B------:R-:W1:Y:S01]  /*9da0*/  LDC.64 R14, c[0x0][0x620] ;  /* 0x00018800ff0e7b82 */ /* 0x000e620000000a00 */
[----:B---3--:R-:W-:-:S04]  /*9db0*/  ISETP.NE.U32.AND P0, PT, R10, RZ, PT ;  /* 0x000000ff0a00720c */ /* 0x008fc80003f05070 */
[----:B------:R-:W-:Y:S02]  /*9dc0*/  ISETP.NE.AND.EX P0, PT, R11, RZ, PT, P0 ;  /* 0x000000ff0b00720c */ /* 0x000fe40003f05300 */
[----:B0-----:R-:W-:-:S05]  /*9dd0*/  I2FP.F32.U32 R3, R12 ;  /* 0x0000000c00037245 */ /* 0x001fca0000201000 */
[----:B------:R-:W-:-:S04]  /*9de0*/  FMUL R3, R3, UR4 ;  /* 0x0000000403037c20 */ /* 0x000fc80008400000 */
[----:B------:R0:W3:Y:S02]  /*9df0*/  F2I.U32.TRUNC.NTZ R20, R3 ;  /* 0x0000000300147305 */ /* 0x0000e4000020f000 */
[----:B--2-4-:R-:W-:Y:S05]  /*9e00*/  @!P0 BRA `(.L_x_288) ;  /* 0x0000000000288947 */ /* 0x014fea0003800000 */
[----:B0-----:R-:W0:Y:S02]  /*9e10*/  LDC R3, c[0x0][0x634] ;  /* 0x00018d00ff037b82 */ /* 0x001e240000000800 */
        /* <DEDUP_REMOVED lines=9> */
.L_x_288:
[----:B------:R-:W2:Y:S01]  /*9eb0*/  LDC.64 R28, c[0x0][0x640] ;  /* 0x00019000ff1c7b82 */ /* 0x000ea20000000a00 */
[-CC-:B------:R-:W-:Y:S01]  /*9ec0*/  SHF.R.U64 R23, R8, R0.reuse, R9.reuse ;  /* 0x0000000008177219 */ /* 0x180fe20000001209 */
[----:B---3--:R-:W-:Y:S01]  /*9ed0*/  IMAD.MOV R20, RZ, RZ, -R20 ;  /* 0x000000ffff147224 */ /* 0x008fe200078e0a14 */
[----:B------:R-:W-:Y:S01]  /*9ee0*/  SHF.R.U32.HI R0, RZ, R0, R9 ;  /* 0x00000000ff007219 */ /* 0x000fe20000011609 */
[----:B------:R-:W-:Y:S01]  /*9ef0*/  ULDC UR4, c[0x0][0x154] ;  /* 0x0000550000047ab9 */ /* 0x000fe20000000800 */
[----:B0-----:R-:W-:Y:S01]  /*9f00*/  IADD3 R3, P0, RZ, -R23, RZ ;  /* 0x80000017ff037210 */ /* 0x001fe20007f1e0ff */
[----:B------:R-:W-:Y:S02]  /*9f10*/  IMAD R21, R21, R20, R12 ;  /* 0x0000001415157224 */ /* 0x000fe400078e020c */
[----:B------:R-:W0:Y:S01]  /*9f20*/  LDC R6, c[0x0][0x618] ;  /* 0x00018600ff067b82 */ /* 0x000e220000000800 */
[----:B------:R-:W-:Y:S02]  /*9f30*/  IMAD.MOV.U32 R7, RZ, RZ, 0x1 ;  /* 0x00000001ff077424 */ /* 0x000fe400078e00ff */
[----:B------:R-:W-:-:S04]  /*9f40*/  IMAD.X R5, RZ, RZ, ~R0, P0 ;  /* 0x000000ffff057224 */ /* 0x000fc800000e0e00 */
[-C--:B-1----:R-:W-:Y:S01]  /*9f50*/  IMAD R0, R5, R14.reuse, RZ ;  /* 0x0000000e05007224 */ /* 0x082fe200078e02ff */
[----:B------:R-:W1:Y:S01]  /*9f60*/  LDC R8, c[0x0][0x608] ;  /* 0x00018200ff087b82 */ /* 0x000e620000000800 */
[----:B------:R-:W-:-:S04]  /*9f70*/  IMAD.WIDE.U32 R4, R3, R14, R16 ;  /* 0x0000000e03047225 */ /* 0x000fc800078e0010 */
[----:B------:R-:W-:Y:S01]  /*9f80*/  IMAD R3, R3, R15, R0 ;  /* 0x0000000f03037224 */ /* 0x000fe200078e0200 */
[----:B------:R-:W-:Y:S02]  /*9f90*/  I2FP.F32.U32 R0, R24 ;  /* 0x0000001800007245 */ /* 0x000fe40000201000 */
[----:B------:R-:W3:Y:S01]  /*9fa0*/  LDC R26, c[0x0][0x658] ;  /* 0x00019600ff1a7b82 */ /* 0x000ee20000000800 */
[----:B------:R-:W-:Y:S01]  /*9fb0*/  IMAD.IADD R3, R5, 0x1, R3 ;  /* 0x0000000105037824 */ /* 0x000fe200078e0203 */
[----:B--2---:R-:W-:Y:S01]  /*9fc0*/  ISETP.NE.U32.AND P0, PT, R28, RZ, PT ;  /* 0x000000ff1c00720c */ /* 0x004fe20003f05070 */
[----:B------:R-:W-:Y:S01]  /*9fd0*/  FMUL R0, R0, UR4 ;  /* 0x0000000400007c20 */ /* 0x000fe20008400000 */
[----:B------:R-:W-:Y:S02]  /*9fe0*/  IMAD.MOV.U32 R5, RZ, RZ, -0x1 ;  /* 0xffffffffff057424 */ /* 0x000fe400078e00ff */
[----:B------:R-:W-:Y:S01]  /*9ff0*/  ISETP.NE.AND.EX P0, PT, R29, RZ, PT, P0 ;  /* 0x000000ff1d00720c */ /* 0x000fe20003f05300 */
[----:B------:R2:W4:Y:S01]  /*a000*/  F2I.U32.TRUNC.NTZ R13, R0 ;  /* 0x00000000000d7305 */ /* 0x000522000020f000 */
[----:B------:R-:W2:Y:S01]  /*a010*/  LDC R15, c[0x0][0x148] ;  /* 0x00005200ff0f7b82 */ /* 0x000ea20000000800 */
[----:B0-----:R-:W-:-:S02]  /*a020*/  SHF.R.U64 R12, R4, R6, R3 ;  /* 0x00000006040c7219 */ /* 0x001fc40000001203 */
[----:B------:R-:W-:-:S05]  /*a030*/  SHF.R.U32.HI R3, RZ, R6, R3 ;  /* 0x00000006ff037219 */ /* 0x000fca0000011603 */
[----:B------:R-:W0:Y:S01]  /*a040*/  LDC R20, c[0x0][0x600] ;  /* 0x00018000ff147b82 */ /* 0x000e220000000800 */
[-CC-:B-1----:R-:W-:Y:S02]  /*a050*/  SHF.R.U64 R10, R12, R8.reuse, R3.reuse ;  /* 0x000000080c0a7219 */ /* 0x182fe40000001203 */
[----:B------:R-:W-:-:S05]  /*a060*/  SHF.R.U32.HI R3, RZ, R8, R3 ;  /* 0x00000008ff037219 */ /* 0x000fca0000011603 */
[----:B------:R-:W1:Y:S01]  /*a070*/  LDC R27, c[0x0][0x648] ;  /* 0x00019200ff1b7b82 */ /* 0x000e620000000800 */
[-C--:B---3--:R-:W-:Y:S02]  /*a080*/  SHF.L.U32 R4, R5, R26.reuse, RZ ;  /* 0x0000001a05047219 */ /* 0x088fe400000006ff */
[--C-:B------:R-:W-:Y:S02]  /*a090*/  SHF.R.U64 R14, R10, R26, R3.reuse ;  /* 0x0000001a0a0e7219 */ /* 0x100fe40000001203 */
[----:B------:R-:W-:Y:S02]  /*a0a0*/  LOP3.LUT R25, RZ, R4, RZ, 0x33, !PT ;  /* 0x00000004ff197212 */ /* 0x000fe400078e33ff */
[-C--:B------:R-:W-:Y:S01]  /*a0b0*/  SHF.R.U32.HI R5, RZ, R26.reuse, R3 ;  /* 0x0000001aff057219 */ /* 0x080fe20000011603 */
[----:B------:R-:W3:Y:S01]  /*a0c0*/  LDC R30, c[0x0][0x638] ;  /* 0x00018e00ff1e7b82 */ /* 0x000ee20000000800 */
[----:B------:R-:W-:Y:S01]  /*a0d0*/  SHF.L.U32 R154, R7, R26, RZ ;  /* 0x0000001a079a7219 */ /* 0x000fe200000006ff */
[----:B------:R-:W-:-:S06]  /*a0e0*/  IMAD.MOV.U32 R4, RZ, RZ, R14 ;  /* 0x000000ffff047224 */ /* 0x000fcc00078e000e */
[----:B------:R-:W0:Y:S01]  /*a0f0*/  LDC R31, c[0x0][0x610] ;  /* 0x00018400ff1f7b82 */ /* 0x000e220000000800 */
[----:B----4-:R-:W-:Y:S05]  /*a100*/  @!P0 BRA `(.L_x_289) ;  /* 0x0000000000288947 */ /* 0x010fea0003800000 */
        /* <DEDUP_REMOVED lines=10> */
.L_x_289:
[----:B------:R-:W-:Y:S01]  /*a1b0*/  ISETP.NE.AND P0, PT, R2, 0x1, PT ;  /* 0x000000010200780c */ /* 0x000fe20003f05270 */
[----:B0-----:R-:W-:Y:S01]  /*a1c0*/  VIADD R7, R20, 0xffffffff ;  /* 0xffffffff14077836 */ /* 0x001fe20000000000 */
[----:B-12---:R-:W-:Y:S01]  /*a1d0*/  SHF.R.U64 R0, R4, R27, R5 ;  /* 0x0000001b04007219 */ /* 0x006fe20000001205 */
[----:B------:R-:W-:Y:S01]  /*a1e0*/  IMAD.MOV R13, RZ, RZ, -R13 ;  /* 0x000000ffff0d7224 */ /* 0x000fe200078e0a0d */
[----:B------:R-:W-:Y:S01]  /*a1f0*/  LOP3.LUT R5, R10, R25, RZ, 0xc0, !PT ;  /* 0x000000190a057212 */ /* 0x000fe200078ec0ff */
[----:B------:R-:W-:Y:S02]  /*a200*/  IMAD.MOV.U32 R4, RZ, RZ, 0x1 ;  /* 0x00000001ff047424 */ /* 0x000fe400078e00ff */
[----:B------:R-:W-:Y:S02]  /*a210*/  IMAD.MOV R3, RZ, RZ, -R0 ;  /* 0x000000ffff037224 */ /* 0x000fe400078e0a00 */
[----:B------:R-:W-:Y:S01]  /*a220*/  IMAD R154, R154, R0, R5 ;  /* 0x000000009a9a7224 */ /* 0x000fe200078e0205 */
[----:B------:R-:W-:Y:S01]  /*a230*/  LOP3.LUT R5, R12, R7, RZ, 0xc0, !PT ;  /* 0x000000070c057212 */ /* 0x000fe200078ec0ff */
[----:B---3--:R-:W-:-:S02]  /*a240*/  IMAD R0, R3, R30, R14 ;  /* 0x0000001e03007224 */ /* 0x008fc400078e020e */
[----:B------:R-:W-:Y:S02]  /*a250*/  @P0 IMAD R21, R15, R13, R24 ;  /* 0x0000000d0f150224 */ /* 0x000fe400078e0218 */
[----:B------:R-:W-:Y:S01]  /*a260*/  IMAD R3, R0, R20, R5 ;  /* 0x0000001400037224 */ /* 0x000fe200078e0205 */
[----:B------:R-:W-:Y:S01]  /*a270*/  PRMT R0, R4, 0x7610, R0 ;  /* 0x0000761004007816 */ /* 0x000fe20000000000 */
[----:B------:R-:W-:-:S05]  /*a280*/  IMAD R154, R154, R31, R21 ;  /* 0x0000001f9a9a7224 */ /* 0x000fca00078e0215 */
[----:B------:R-:W-:Y:S02]  /*a290*/  SEL R153, R3, R154, !P0 ;  /* 0x0000009a03997207 */ /* 0x000fe40004000000 */
[----:B------:R-:W-:-:S07]  /*a2a0*/  SEL R154, R154, R3, !P0 ;  /* 0x000000039a9a7207 */ /* 0x000fce0004000000 */
.L_x_287:
[----:B------:R-:W-:-:S13]  /*a2b0*/  LOP3.LUT P0, RZ, R0, 0xff, RZ, 0xc0, !PT ;  /* 0x000000ff00ff7812 */ /* 0x000fda000780c0ff */
[----:B------:R-:W-:Y:S05]  /*a2c0*/  @P0 BRA `(.L_x_290) ;  /* 0xffffff6c00d40947 */ /* 0x000fea000383ffff */
[----:B------:R-:W-:Y:S05]  /*a2d0*/  EXIT ;  /* 0x000000000000794d */ /* 0x000fea0003800000 */
.L_x_7:
        /* <DEDUP_REMOVED lines=26> */
.L_x_292:
[----:B------:R-:W0:Y:S01]  /*a480*/  LDC.64 R28, c[0x0][0x640] ;  /* 0x00019000ff1c7b82 */ /* 0x000e220000000a00 */
[-CC-:B------:R-:W-:Y:S01]  /*a490*/  SHF.R.U64 R22, R12, R6.reuse, R13.reuse ;  /* 0x000000060c167219 */ /* 0x180fe2000000120d */
[----:B------:R-:W-:Y:S01]  /*a4a0*/  IMAD.MOV.U32 R30, RZ, RZ, 0x1 ;  /* 0x00000001ff1e7424 */ /* 0x000fe200078e00ff */
[----:B------:R-:W-:Y:S02]  /*a4b0*/  SHF.R.U32.HI R6, RZ, R6, R13 ;  /* 0x00000006ff067219 */ /* 0x000fe4000001160d */
        /* <DEDUP_REMOVED lines=8> */
[----:B------:R-:W-:Y:S01]  /*a540*/  IMAD.IADD R9, R9, 0x1, R11 ;  /* 0x0000000109097824 */ /* 0x000fe200078e020b */
[----:B0-----:R-:W-:-:S04]  /*a550*/  ISETP.NE.U32.AND P0, PT, R28, RZ, PT ;  /* 0x000000ff1c00720c */ /* 0x001fc80003f05070 */
[----:B------:R-:W-:Y:S02]  /*a560*/  ISETP.NE.AND.EX P0, PT, R29, RZ, PT, P0 ;  /* 0x000000ff1d00720c */ /* 0x000fe40003f05300 */
[----:B------:R-:W0:Y:S01]  /*a570*/  LDC R20, c[0x0][0x600] ;  /* 0x00018000ff147b82 */ /* 0x000e220000000800 */
[-CC-:B-1----:R-:W-:Y:S01]  /*a580*/  SHF.R.U64 R14, R8, R10.reuse, R9.reuse ;  /* 0x0000000a080e7219 */ /* 0x182fe20000001209 */
[----:B------:R-:W-:Y:S01]  /*a590*/  IMAD.MOV.U32 R8, RZ, RZ, -0x1 ;  /* 0xffffffffff087424 */ /* 0x000fe200078e00ff */
[----:B------:R-:W-:-:S05]  /*a5a0*/  SHF.R.U32.HI R9, RZ, R10, R9 ;  /* 0x0000000aff097219 */ /* 0x000fca0000011609 */
[----:B------:R-:W1:Y:S01]  /*a5b0*/  LDC R26, c[0x0][0x648] ;  /* 0x00019200ff1a7b82 */ /* 0x000e620000000800 */
[-CC-:B--2---:R-:W-:Y:S02]  /*a5c0*/  SHF.R.U64 R21, R14, R12.reuse, R9.reuse ;  /* 0x0000000c0e157219 */ /* 0x184fe40000001209 */
[----:B------:R-:W-:-:S05]  /*a5d0*/  SHF.R.U32.HI R6, RZ, R12, R9 ;  /* 0x0000000cff067219 */ /* 0x000fca0000011609 */
[----:B------:R-:W2:Y:S01]  /*a5e0*/  LDC R27, c[0x0][0x638] ;  /* 0x00018e00ff1b7b82 */ /* 0x000ea20000000800 */
[-C--:B---3--:R-:W-:Y:S02]  /*a5f0*/  SHF.L.U32 R8, R8, R25.reuse, RZ ;  /* 0x0000001908087219 */ /* 0x088fe400000006ff */
[-CC-:B------:R-:W-:Y:S02]  /*a600*/  SHF.R.U64 R23, R21, R25.reuse, R6.reuse ;  /* 0x0000001915177219 */ /* 0x180fe40000001206 */
[----:B------:R-:W-:Y:S02]  /*a610*/  LOP3.LUT R32, RZ, R8, RZ, 0x33, !PT ;  /* 0x00000008ff207212 */ /* 0x000fe400078e33ff */
[----:B------:R-:W-:Y:S01]  /*a620*/  SHF.R.U32.HI R9, RZ, R25, R6 ;  /* 0x00000019ff097219 */ /* 0x000fe20000011606 */
[----:B------:R-:W3:Y:S01]  /*a630*/  LDC R31, c[0x0][0x610] ;  /* 0x00018400ff1f7b82 */ /* 0x000ee20000000800 */
[----:B------:R-:W-:Y:S01]  /*a640*/  IMAD.MOV.U32 R8, RZ, RZ, R23 ;  /* 0x000000ffff087224 */ /* 0x000fe200078e0017 */
[----:B------:R-:W-:Y:S06]  /*a650*/  @!P0 BRA `(.L_x_293) ;  /* 0x0000000000288947 */ /* 0x000fec0003800000 */
        /* <DEDUP_REMOVED lines=10> */
.L_x_293:
[----:B------:R-:W-:Y:S02]  /*a700*/  ISETP.NE.AND P0, PT, R2, 0x1, PT ;  /* 0x000000010200780c */ /* 0x000fe40003f05270 */
[----:B-1----:R-:W-:Y:S01]  /*a710*/  SHF.R.U64 R6, R8, R26, R9 ;  /* 0x0000001a08067219 */ /* 0x002fe20000001209 */
[----:B0-----:R-:W-:Y:S01]  /*a720*/  VIADD R9, R20, 0xffffffff ;  /* 0xffffffff14097836 */ /* 0x001fe20000000000 */
[----:B------:R-:W-:Y:S02]  /*a730*/  SHF.L.U32 R30, R30, R25, RZ ;  /* 0x000000191e1e7219 */ /* 0x000fe400000006ff */
[----:B------:R-:W-:Y:S01]  /*a740*/  LOP3.LUT R5, R21, R32, RZ, 0xc0, !PT ;  /* 0x0000002015057212 */ /* 0x000fe200078ec0ff */
[----:B------:R-:W-:-:S04]  /*a750*/  IMAD.MOV R8, RZ, RZ, -R6 ;  /* 0x000000ffff087224 */ /* 0x000fc800078e0a06 */
[----:B------:R-:W-:Y:S01]  /*a760*/  IMAD R6, R30, R6, R5 ;  /* 0x000000061e067224 */ /* 0x000fe200078e0205 */
[----:B------:R-:W-:Y:S01]  /*a770*/  LOP3.LUT R5, R14, R9, RZ, 0xc0, !PT ;  /* 0x000000090e057212 */ /* 0x000fe200078ec0ff */
[----:B------:R-:W-:Y:S02]  /*a780*/  @P0 IMAD R3, R7, R24, R4 ;  /* 0x0000001807030224 */ /* 0x000fe400078e0204 */
[----:B--2---:R-:W-:Y:S02]  /*a790*/  IMAD R4, R8, R27, R23 ;  /* 0x0000001b08047224 */ /* 0x004fe400078e0217 */
[----:B---3--:R-:W-:Y:S02]  /*a7a0*/  IMAD R3, R6, R31, R3 ;  /* 0x0000001f06037224 */ /* 0x008fe400078e0203 */
[----:B------:R-:W-:Y:S02]  /*a7b0*/  IMAD R4, R4, R20, R5 ;  /* 0x0000001404047224 */ /* 0x000fe400078e0205 */
[----:B------:R-:W-:-:S02]  /*a7c0*/  IMAD.MOV.U32 R8, RZ, RZ, 0x1 ;  /* 0x00000001ff087424 */ /* 0x000fc400078e00ff */
[----:B------:R-:W-:Y:S01]  /*a7d0*/  IMAD.MOV.U32 R6, RZ, RZ, R22 ;  /* 0x000000ffff067224 */ /* 0x000fe200078e0016 */
[----:B------:R-:W-:Y:S02]  /*a7e0*/  SEL R21, R4, R3, !P0 ;  /* 0x0000000304157207 */ /* 0x000fe40004000000 */
[----:B------:R-:W-:-:S07]  /*a7f0*/  SEL R20, R3, R4, !P0 ;  /* 0x0000000403147207 */ /* 0x000fce0004000000 */
.L_x_291:
[----:B------:R-:W-:-:S08]  /*a800*/  NOP ;  /* 0x0000000000007918 */ /* 0x000fd00000000000 */
[----:B------:R-:W0:-:S00]  /*a810*/  USETMAXREG.DEALLOC.CTAPOOL 0x28 ;  /* 0x00000028000079c8 */ /* 0x000e0000080e0500 */
[----:B0-----:R-:W-:-:S13]  /*a820*/  ISETP.NE.AND P0, PT, R0, RZ, PT ;  /* 0x000000ff0000720c */ /* 0x001fda0003f05270 */
[----:B------:R-:W-:Y:S05]  /*a830*/  @P0 EXIT ;  /* 0x000000000000094d */ /* 0x000fea0003800000 */
[----:B------:R-:W-:Y:S01]  /*a840*/  LOP3.LUT P0, RZ, R8, 0xff, RZ, 0xc0, !PT ;  /* 0x000000ff08ff7812 */ /* 0x000fe2000780c0ff */
[----:B------:R-:W-:Y:S02]  /*a850*/  IMAD.MOV.U32 R0, RZ, RZ, 0x1 ;  /* 0x00000001ff007424 */ /* 0x000fe400078e00ff */
[----:B------:R-:W-:-:S10]  /*a860*/  IMAD.MOV.U32 R3, RZ, RZ, RZ ;  /* 0x000000ffff037224 */ /* 0x000fd400078e00ff */
[----:B------:R-:W-:Y:S05]  /*a870*/  @!P0 BRA `(.L_x_294) ;  /* 0x0000000c00488947 */ /* 0x000fea0003800000 */
[----:B------:R-:W0:Y:S01]  /*a880*/  LDC R0, c[0x0][0x28c] ;  /* 0x0000a300ff007b82 */ /* 0x000e220000000800 */
[----:B------:R-:W1:Y:S01]  /*a890*/  S2R R11, SR_CgaCtaId ;  /* 0x00000000000b7919 */ /* 0x000e620000008800 */
[----:B------:R-:W-:Y:S01]  /*a8a0*/  ULDC UR5, c[0x0][0x600] ;  /* 0x0001800000057ab9 */ /* 0x000fe20000000800 */
[----:B------:R-:W-:Y:S01]  /*a8b0*/  ULDC UR4, c[0x0][0xc] ;  /* 0x0000030000047ab9 */ /* 0x000fe20000000800 */
[----:B------:R-:W-:Y:S01]  /*a8c0*/  UIADD3 UR16, UR5, -0x1, URZ ;  /* 0xffffffff05107890 */ /* 0x000fe2000fffe03f */
[----:B------:R-:W-:Y:S01]  /*a8d0*/  BSSY B0, `(.L_x_294) ;  /* 0x00000cc000007945 */ /* 0x000fe20003800000 */
[----:B------:R-:W-:Y:S01]  /*a8e0*/  ULDC UR6, c[0x0][0x658] ;  /* 0x0001960000067ab9 */ /* 0x000fe20000000800 */
[----:B------:R-:W-:Y:S01]  /*a8f0*/  ULDC UR5, c[0x0][0x10] ;  /* 0x0000040000057ab9 */ /* 0x000fe20000000800 */
[----:B------:R-:W-:Y:S01]  /*a900*/  UMOV UR7, 0xffffffff ;  /* 0xffffffff00077882 */ /* 0x000fe20000000000 */
[----:B------:R-:W-:Y:S01]  /*a910*/  UMOV UR8, 0x1 ;  /* 0x0000000100087882 */ /* 0x000fe20000000000 */
[----:B------:R-:W-:Y:S01]  /*a920*/  UIMAD.WIDE.U32 UR4, UR4, UR5, URZ ;  /* 0x00000005040472a5 */ /* 0x000fe2000f8e003f */
[----:B------:R-:W-:Y:S01]  /*a930*/  IMAD.MOV.U32 R9, RZ, RZ, 0x1 ;  /* 0x00000001ff097424 */ /* 0x000fe200078e00ff */
[----:B------:R-:W-:Y:S01]  /*a940*/  USHF.L.U32 UR7, UR7, UR6, URZ ;  /* 0x0000000607077299 */ /* 0x000fe2000800063f */
[----:B------:R-:W-:Y:S01]  /*a950*/  LOP3.LUT R13, R19, 0x2, RZ, 0xfc, !PT ;  /* 0x00000002130d7812 */ /* 0x000fe200078efcff */
[----:B------:R-:W-:-:S02]  /*a960*/  USHF.L.U32 UR18, UR8, UR6, URZ ;  /* 0x0000000608127299 */ /* 0x000fc4000800063f */
[----:B------:R-:W-:Y:S01]  /*a970*/  ULOP3.LUT UR17, URZ, UR7, URZ, 0x33, !UPT ;  /* 0x000000073f117292 */ /* 0x000fe2000f8e333f */
[----:B------:R-:W-:Y:S01]  /*a980*/  ULDC UR6, c[0x0][0x14] ;  /* 0x0000050000067ab9 */ /* 0x000fe20000000800 */
[----:B------:R-:W-:Y:S01]  /*a990*/  ULDC.64 UR22, c[0x0][0x198] ;  /* 0x0000660000167ab9 */ /* 0x000fe20000000a00 */
[----:B------:R-:W-:Y:S02]  /*a9a0*/  UIMAD.WIDE.U32 UR20, UR4, UR6, URZ ;  /* 0x00000006041472a5 */ /* 0x000fe4000f8e003f */
[----:B------:R-:W-:Y:S01]  /*a9b0*/  UIMAD UR13, UR5, UR6, URZ ;  /* 0x00000006050d72a4 */ /* 0x000fe2000f8e023f */
[----:B0-----:R-:W-:-:S03]  /*a9c0*/  VIADD R0, R0, 0x1f ;  /* 0x0000001f00007836 */ /* 0x001fc60000000000 */
[----:B------:R-:W-:Y:S02]  /*a9d0*/  UIADD3 UR13, UR21, UR13, URZ ;  /* 0x0000000d150d7290 */ /* 0x000fe4000fffe03f */
[----:B------:R-:W-:-:S04]  /*a9e0*/  SHF.R.S32.HI R3, RZ, 0x1f, R0 ;  /* 0x0000001fff037819 */ /* 0x000fc80000011400 */
[----:B------:R-:W-:Y:S01]  /*a9f0*/  LEA.HI R8, R3, R0, RZ, 0x5 ;  /* 0x0000000003087211 */ /* 0x000fe200078f28ff */
[C---:B-1----:R-:W-:Y:S02]  /*aa00*/  IMAD.SHL.U32 R10, R11.reuse, 0x40, RZ ;  /* 0x000000400b0a7824 */ /* 0x042fe400078e00ff */
[----:B------:R-:W-:Y:S01]  /*aa10*/  IMAD.SHL.U32 R11, R11, 0x800, RZ ;  /* 0x000008000b0b7824 */ /* 0x000fe200078e00ff */
[----:B------:R-:W-:Y:S01]  /*aa20*/  SHF.R.S32.HI R8, RZ, 0x5, R8 ;  /* 0x00000005ff087819 */ /* 0x000fe20000011408 */
[----:B------:R-:W-:Y:S01]  /*aa30*/  IMAD.MOV.U32 R0, RZ, RZ, 0x1 ;  /* 0x00000001ff007424 */ /* 0x000fe200078e00ff */
[----:B------:R-:W-:Y:S01]  /*aa40*/  LOP3.LUT R10, R10, 0xc0, RZ, 0xc0, !PT ;  /* 0x000000c00a0a7812 */ /* 0x000fe200078ec0ff */
[----:B------:R-:W-:Y:S01]  /*aa50*/  IMAD.MOV.U32 R3, RZ, RZ, RZ ;  /* 0x000000ffff037224 */ /* 0x000fe200078e00ff */
[----:B------:R-:W-:Y:S01]  /*aa60*/  LOP3.LUT R11, R11, 0x1800, RZ, 0xc0, !PT ;  /* 0x000018000b0b7812 */ /* 0x000fe200078ec0ff */
[----:B------:R-:W-:-:S07]  /*aa70*/  VIADD R12, R8, 0x1 ;  /* 0x00000001080c7836 */ /* 0x000fce0000000000 */
.L_x_305:
[----:B------:R-:W-:-:S03]  /*aa80*/  UMOV UR4, 0xffffffff ;  /* 0xffffffff00047882 */ /* 0x000fc60000000000 */
[----:B------:R-:W-:Y:S05]  /*aa90*/  BRA.DIV UR4, `(.L_x_295) ;  /* 0x0000000e04a87947 */ /* 0x000fea000b800000 */
[----:B------:R-:W-:-:S13]  /*aaa0*/  ELECT P6, URZ, PT ;  /* 0x00000000003f782f */ /* 0x000fda00038c0000 */
.L_x_316:
[----:B------:R-:W0:Y:S01]  /*aab0*/  LDC R4, c[0x0][0x28c] ;  /* 0x0000a300ff047b82 */ /* 0x000e220000000800 */
[----:B------:R-:W-:Y:S01]  /*aac0*/  BSSY B1, `(.L_x_296) ;  /* 0x0000038000017945 */ /* 0x000fe20003800000 */
[----:B0-----:R-:W-:-:S13]  /*aad0*/  ISETP.LT.OR P6, PT, R4, 0x1, !P6 ;  /* 0x000000010400780c */ /* 0x001fda00077c1670 */
[----:B------:R-:W-:Y:S05]  /*aae0*/  @P6 BRA `(.L_x_297) ;  /* 0x0000000000d46947 */ /* 0x000fea0003800000 */
[----:B------:R-:W-:Y:S02]  /*aaf0*/  IMAD.SHL.U32 R22, R20, 0x80, RZ ;  /* 0x0000008014167824 */ /* 0x000fe400078e00ff */
[----:B------:R-:W-:Y:S02]  /*ab00*/  IMAD R21, R21, 0x100, R10 ;  /* 0x0000010015157824 */ /* 0x000fe400078e020a */
[----:B------:R-:W-:Y:S02]  /*ab10*/  IMAD.MOV.U32 R24, RZ, RZ, RZ ;  /* 0x000000ffff187224 */ /* 0x000fe400078e00ff */
[----:B------:R-:W-:Y:S02]  /*ab20*/  IMAD.MOV.U32 R4, RZ, RZ, R12 ;  /* 0x000000ffff047224 */ /* 0x000fe400078e000c */
[----:B------:R-:W-:Y:S02]  /*ab30*/  IMAD.MOV.U32 R5, RZ, RZ, R0 ;  /* 0x000000ffff057224 */ /* 0x000fe400078e0000 */
[----:B------:R-:W-:-:S07]  /*ab40*/  IMAD.MOV.U32 R14, RZ, RZ, R3 ;  /* 0x000000ffff0e7224 */ /* 0x000fce00078e0003 */
.L_x_300:
[----:B------:R-:W0:Y:S01]  /*ab50*/  S2R R20, SR_CgaCtaId ;  /* 0x0000000000147919 */ /* 0x000e220000008800 */
[----:B------:R-:W-:Y:S02]  /*ab60*/  MOV R7, 0x400 ;  /* 0x0000040000077802 */ /* 0x000fe40000000f00 */
[----:B------:R-:W-:-:S13]  /*ab70*/  LOP3.LUT P1, RZ, R18, 0x7f, RZ, 0xc0, !PT ;  /* 0x0000007f12ff7812 */ /* 0x000fda000782c0ff */
[----:B------:R-:W1:Y:S01]  /*ab80*/  @!P1 LDC R15, c[0x0][0x500] ;  /* 0x00014000ff0f9b82 */ /* 0x000e620000000800 */
[----:B0-----:R-:W-:Y:S02]  /*ab90*/  LEA R23, R20, R7, 0x18 ;  /* 0x0000000714177211 */ /* 0x001fe400078ec0ff */
[----:B------:R-:W-:-:S03]  /*aba0*/  SHF.L.U32 R7, R5, 0x1f, RZ ;  /* 0x0000001f05077819 */ /* 0x000fc600000006ff */
[----:B------:R-:W-:-:S04]  /*abb0*/  IMAD R20, R14, 0x8, R23 ;  /* 0x000000080e147824 */ /* 0x000fc800078e0217 */
[----:B------:R-:W0:Y:S02]  /*abc0*/  SYNCS.PHASECHK.TRANS64.TRYWAIT P0, [R20+URZ+0x20], R7 ;  /* 0x00002007140075a7 */ /* 0x000e24000800017f */
[----:B01----:R-:W-:Y:S05]  /*abd0*/  @!P0 BRA `(.L_x_298) ;  /* 0x0000000c00788947 */ /* 0x003fea0003800000 */
.L_x_317:
[----:B0-----:R-:W-:Y:S01]  /*abe0*/  PRMT R7, R13, 0x9910, RZ ;  /* 0x000099100d077816 */ /* 0x001fe200000000ff */
[----:B------:R0:W-:Y:S03]  /*abf0*/  @!P1 SYNCS.ARRIVE.TRANS64 RZ, [R20+URZ], R15 ;  /* 0x0000000f14ff99a7 */ /* 0x0001e6000800003f */
[----:B------:R-:W-:-:S13]  /*ac00*/  ISETP.NE.AND P0, PT, R7, 0x2, PT ;  /* 0x000000020700780c */ /* 0x000fda0003f05270 */
[----:B0-----:R-:W-:Y:S05]  /*ac10*/  @P0 BRA `(.L_x_299) ;  /* 0x0000000000040947 */ /* 0x001fea0003800000 */
[----:B------:R-:W-:Y:S01]  /*ac20*/  BPT.TRAP 0x1 ;  /* 0x000000040000795c */ /* 0x000fe20000300000 */
.L_x_299:
[----:B------:R-:W-:Y:S01]  /*ac30*/  IMAD R7, R14, 0x2000, R11 ;  /* 0x000020000e077824 */ /* 0x000fe200078e020b */
[----:B------:R-:W-:Y:S01]  /*ac40*/  R2UR UR9, R20 ;  /* 0x00000000140972ca */ /* 0x000fe200000e0000 */
[--C-:B------:R-:W-:Y:S01]  /*ac50*/  IMAD R15, R14, 0x4000, R23.reuse ;  /* 0x000040000e0f7824 */ /* 0x100fe200078e0217 */
[----:B------:R-:W-:Y:S01]  /*ac60*/  UIADD3 UR4, UP0, UR22, 0xf0, URZ ;  /* 0x000000f016047890 */ /* 0x000fe2000ff1e03f */
[----:B------:R-:W-:Y:S01]  /*ac70*/  IMAD R7, R7, 0x4, R23 ;  /* 0x0000000407077824 */ /* 0x000fe200078e0217 */
[----:B------:R-:W-:Y:S01]  /*ac80*/  R2UR UR11, R22 ;  /* 0x00000000160b72ca */ /* 0x000fe200000e0000 */
[----:B------:R-:W-:Y:S01]  /*ac90*/  VIADD R4, R4, 0xffffffff ;  /* 0xffffffff04047836 */ /* 0x000fe20000000000 */
[----:B------:R-:W-:Y:S01]  /*aca0*/  R2UR UR5, R15 ;  /* 0x000000000f0572ca */ /* 0x000fe200000e0000 */
[----:B------:R-:W-:Y:S01]  /*acb0*/  UIADD3 UR24, UP1, UR22, 0x1f0, URZ ;  /* 0x000001f016187890 */ /* 0x000fe2000ff3e03f */
[----:B------:R-:W-:Y:S01]  /*acc0*/  R2UR UR8, R7 ;  /* 0x00000000070872ca */ /* 0x000fe200000e0000 */
[----:B------:R-:W-:Y:S01]  /*acd0*/  VIADD R14, R14, 0x1 ;  /* 0x000000010e0e7836 */ /* 0x000fe20000000000 */
[----:B------:R-:W-:Y:S01]  /*ace0*/  R2UR UR10, R24 ;  /* 0x00000000180a72ca */ /* 0x000fe200000e0000 */
[----:B------:R-:W-:Y:S01]  /*acf0*/  UIADD3.X UR25, URZ, UR23, URZ, UP1, !UPT ;  /* 0x000000173f197290 */ /* 0x000fe20008ffe43f */
[----:B------:R-:W-:Y:S01]  /*ad00*/  R2UR UR12, R6 ;  /* 0x00000000060c72ca */ /* 0x000fe200000e0000 */
[----:B------:R-:W-:Y:S01]  /*ad10*/  UMOV UR6, 0x0 ;  /* 0x0000000000067882 */ /* 0x000fe20000000000 */
[----:B------:R-:W-:Y:S01]  /*ad20*/  R2UR UR19, R21 ;  /* 0x00000000151372ca */ /* 0x000fe200000e0000 */
[----:B------:R-:W-:Y:S01]  /*ad30*/  UMOV UR7, 0x10000000 ;  /* 0x1000000000077882 */ /* 0x000fe20000000000 */
[----:B------:R-:W-:Y:S01]  /*ad40*/  ISETP.GT.AND P1, PT, R4, 0x1, PT ;  /* 0x000000010400780c */ /* 0x000fe20003f24270 */
[----:B------:R-:W-:Y:S01]  /*ad50*/  UMOV UR26, 0xf0000 ;  /* 0x000f0000001a7882 */ /* 0x000fe20000000000 */
[----:B------:R-:W-:Y:S01]  /*ad60*/  ISETP.NE.AND P0, PT, R14, 0x4, PT ;  /* 0x000000040e00780c */ /* 0x000fe20003f05270 */
[----:B------:R-:W-:Y:S01]  /*ad70*/  UIADD3 UR14, UR5, 0x100, URZ ;  /* 0x00000100050e7890 */ /* 0x000fe2000fffe03f */
[----:B------:R-:W-:Y:S01]  /*ad80*/  VIADD R24, R24, 0x20 ;  /* 0x0000002018187836 */ /* 0x000fe20000000000 */
[----:B------:R-:W-:Y:S01]  /*ad90*/  UIADD3.X UR5, URZ, UR23, URZ, UP0, !UPT ;  /* 0x000000173f057290 */ /* 0x000fe200087fe43f */
[----:B------:R-:W-:Y:S01]  /*ada0*/  SEL R20, RZ, 0x1, P0 ;  /* 0x00000001ff147807 */ /* 0x000fe20000000000 */
[----:B------:R-:W-:Y:S01]  /*adb0*/  UIADD3 UR15, UR8, 0x10100, URZ ;  /* 0x00010100080f7890 */ /* 0x000fe2000fffe03f */
[----:B------:R-:W-:-:S02]  /*adc0*/  SEL R14, R14, RZ, P0 ;  /* 0x000000ff0e0e7207 */ /* 0x000fc40000000000 */
[----:B------:R-:W-:Y:S01]  /*add0*/  UMOV UR8, UR14 ;  /* 0x0000000e00087c82 */ /* 0x000fe20008000000 */
[----:B------:R-:W-:-:S03]  /*ade0*/  LOP3.LUT R5, R5, R20, RZ, 0x3c, !PT ;  /* 0x0000001405057212 */ /* 0x000fc600078e3cff */
[----:B------:R0:W-:Y:S02]  /*adf0*/  UTMALDG.3D [UR8], [UR4], desc[UR6] ;  /* 0x00000608040075b4 */ /* 0x0001e40008011000 */
[----:B0-----:R-:W-:Y:S01]  /*ae00*/  UMOV UR8, UR15 ;  /* 0x0000000f00087c82 */ /* 0x001fe20008000000 */
[----:B------:R-:W-:Y:S02]  /*ae10*/  UMOV UR11, UR19 ;  /* 0x00000013000b7c82 */ /* 0x000fe40008000000 */
[----:B------:R0:W-:Y:S02]  /*ae20*/  UTMALDG.3D.MULTICAST [UR8], [UR24], UR26, desc[UR6] ;  /* 0x00000608180073b4 */ /* 0x0001e4000801181a */
[----:B0-----:R-:W-:Y:S05]  /*ae30*/  @P1 BRA `(.L_x_300) ;  /* 0xfffffffc00441947 */ /* 0x001fea000383ffff */
.L_x_297:
[----:B------:R-:W-:Y:S05]  /*ae40*/  BSYNC B1 ;  /* 0x0000000000017941 */ /* 0x000fea0003800000 */
.L_x_296:
[----:B------:R-:W-:Y:S01]  /*ae50*/  LOP3.LUT P1, RZ, R9, 0xff, RZ, 0xc0, !PT ;  /* 0x000000ff09ff7812 */ /* 0x000fe2000782c0ff */
[----:B------:R-:W-:Y:S01]  /*ae60*/  IMAD.IADD R3, R8, 0x1, R3 ;  /* 0x0000000108037824 */ /* 0x000fe200078e0203 */
[----:B------:R-:W-:Y:S01]  /*ae70*/  IADD3 R16, P2, R16, UR20, RZ ;  /* 0x0000001410107c10 */ /* 0x000fe2000ff5e0ff */
[----:B------:R-:W-:Y:S01]  /*ae80*/  ULDC.64 UR4, c[0x0][0x650] ;  /* 0x0001940000047ab9 */ /* 0x000fe20000000a00 */
[----:B------:R-:W-:Y:S01]  /*ae90*/  BSSY B1, `(.L_x_301) ;  /* 0x000006d000017945 */ /* 0x000fe20003800000 */
[----:B------:R-:W-:Y:S01]  /*aea0*/  IMAD.MOV.U32 R20, RZ, RZ, -0x1 ;  /* 0xffffffffff147424 */ /* 0x000fe200078e00ff */
[----:B------:R-:W-:Y:S01]  /*aeb0*/  ISETP.GT.U32.AND P0, PT, R3, 0x3, PT ;  /* 0x000000030300780c */ /* 0x000fe20003f04070 */
[----:B------:R-:W-:Y:S01]  /*aec0*/  IMAD.MOV.U32 R21, RZ, RZ, -0x1 ;  /* 0xffffffffff157424 */ /* 0x000fe200078e00ff */
[----:B------:R-:W-:Y:S02]  /*aed0*/  SHF.R.U32.HI R4, RZ, 0x2, R3 ;  /* 0x00000002ff047819 */ /* 0x000fe40000011603 */
[----:B------:R-:W-:-:S02]  /*aee0*/  ISETP.LT.U32.AND P0, PT, R8, 0x4, P0 ;  /* 0x000000040800780c */ /* 0x000fc40000701070 */
[----:B------:R-:W-:Y:S01]  /*aef0*/  IADD3.X R17, R17, UR13, RZ, P2, !PT ;  /* 0x0000000d11117c10 */ /* 0x000fe200097fe4ff */
[----:B------:R-:W0:Y:S01]  /*af00*/  @P1 S2R R6, SR_CgaCtaId ;  /* 0x0000000000061919 */ /* 0x000e220000008800 */
[----:B------:R-:W-:Y:S02]  /*af10*/  @P1 MOV R5, 0x400 ;  /* 0x0000040000051802 */ /* 0x000fe40000000f00 */
[----:B------:R-:W-:Y:S02]  /*af20*/  ISETP.GE.U32.AND P2, PT, R16, UR4, PT ;  /* 0x0000000410007c0c */ /* 0x000fe4000bf46070 */
[----:B------:R-:W-:Y:S02]  /*af30*/  LOP3.LUT R4, R4, 0x1, RZ, 0xc0, !PT ;  /* 0x0000000104047812 */ /* 0x000fe400078ec0ff */
[----:B------:R-:W-:Y:S02]  /*af40*/  LOP3.LUT R3, R3, 0x3, RZ, 0xc0, !PT ;  /* 0x0000000303037812 */ /* 0x000fe400078ec0ff */
[----:B------:R-:W-:-:S02]  /*af50*/  PRMT R9, RZ, 0x7610, R9 ;  /* 0x00007610ff097816 */ /* 0x000fc40000000009 */
[----:B0-----:R-:W-:Y:S01]  /*af60*/  @P1 LEA R5, R6, R5, 0x18 ;  /* 0x0000000506051211 */ /* 0x001fe200078ec0ff */
[----:B------:R-:W-:-:S03]  /*af70*/  IMAD.MOV.U32 R6, RZ, RZ, -0x1 ;  /* 0xffffffffff067424 */ /* 0x000fc600078e00ff */
[----:B------:R0:W-:Y:S01]  /*af80*/  @P1 SYNCS.ARRIVE.TRANS64.A1T0 RZ, [R5+URZ+0x58], RZ ;  /* 0x000058ff05ff19a7 */ /* 0x0001e2000810003f */
[----:B------:R-:W-:-:S04]  /*af90*/  ISETP.NE.U32.AND P1, PT, R4, 0x1, PT ;  /* 0x000000010400780c */ /* 0x000fc80003f25070 */
[----:B------:R-:W-:Y:S02]  /*afa0*/  ISETP.GT.U32.AND P1, PT, R8, 0x3, !P1 ;  /* 0x000000030800780c */ /* 0x000fe40004f24070 */
[----:B0-----:R-:W-:Y:S02]  /*afb0*/  SEL R5, RZ, 0x1, !P0 ;  /* 0x00000001ff057807 */ /* 0x001fe40004000000 */
[----:B------:R-:W-:Y:S02]  /*afc0*/  ISETP.GE.U32.AND.EX P0, PT, R17, UR5, PT, P2 ;  /* 0x0000000511007c0c */ /* 0x000fe4000bf06120 */
[----:B------:R-:W-:-:S04]  /*afd0*/  SEL R4, RZ, 0x1, !P1 ;  /* 0x00000001ff047807 */ /* 0x000fc80004800000 */
[----:B------:R-:W-:Y:S02]  /*afe0*/  LOP3.LUT R0, R4, R0, R5, 0x96, !PT ;  /* 0x0000000004007212 */ /* 0x000fe400078e9605 */
[----:B------:R-:W-:-:S05]  /*aff0*/  PRMT R4, RZ, 0x7610, R4 ;  /* 0x00007610ff047816 */ /* 0x000fca0000000004 */
[----:B------:R-:W-:Y:S05]  /*b000*/  @P0 BRA `(.L_x_302) ;  /* 0x0000000400540947 */ /* 0x000fea0003800000 */
[----:B------:R-:W0:Y:S01]  /*b010*/  S2R R15, SR_CTAID.X ;  /* 0x00000000000f7919 */ /* 0x000e220000002500 */
[----:B------:R-:W-:Y:S01]  /*b020*/  ULDC.64 UR4, c[0x0][0x628] ;  /* 0x00018a0000047ab9 */ /* 0x000fe20000000a00 */
[----:B------:R-:W-:Y:S01]  /*b030*/  ULDC UR7, c[0x0][0x630] ;  /* 0x00018c0000077ab9 */ /* 0x000fe20000000800 */
[----:B------:R-:W-:Y:S01]  /*b040*/  ISETP.NE.U32.AND P0, PT, RZ, UR4, PT ;  /* 0x00000004ff007c0c */ /* 0x000fe2000bf05070 */
[----:B------:R-:W1:Y:S01]  /*b050*/  S2R R20, SR_CTAID.Y ;  /* 0x0000000000147919 */ /* 0x000e620000002600 */
[----:B------:R-:W-:Y:S01]  /*b060*/  ULDC UR8, c[0x0][0x150] ;  /* 0x0000540000087ab9 */ /* 0x000fe20000000800 */
[----:B------:R-:W-:Y:S01]  /*b070*/  IMAD.MOV.U32 R4, RZ, RZ, R16 ;  /* 0x000000ffff047224 */ /* 0x000fe200078e0010 */
[----:B------:R-:W-:Y:S01]  /*b080*/  ISETP.NE.AND.EX P0, PT, RZ, UR5, PT, P0 ;  /* 0x00000005ff007c0c */ /* 0x000fe2000bf05300 */
[----:B------:R-:W-:Y:S01]  /*b090*/  IMAD.MOV.U32 R5, RZ, RZ, R17 ;  /* 0x000000ffff057224 */ /* 0x000fe200078e0011 */
[----:B0-----:R-:W-:-:S11]  /*b0a0*/  I2FP.F32.U32 R22, R15 ;  /* 0x0000000f00167245 */ /* 0x001fd60000201000 */
[----:B------:R-:W-:Y:S05]  /*b0b0*/  @!P0 BRA `(.L_x_303) ;  /* 0x0000000000288947 */ /* 0x000fea0003800000 */
[----:B------:R-:W-:Y:S02]  /*b0c0*/  ULDC UR6, c[0x0][0x634] ;  /* 0x00018d0000067ab9 */ /* 0x000fe40000000800 */
[----:B------:R-:W-:-:S05]  /*b0d0*/  IADD3 R5, P0, R16, UR6, RZ ;  /* 0x0000000610057c10 */ /* 0x000fca000ff1e0ff */
[----:B------:R-:W-:-:S04]  /*b0e0*/  IMAD.X R21, RZ, RZ, R17, P0 ;  /* 0x000000ffff157224 */ /* 0x000fc800000e0611 */
[----:B------:R-:W-:-:S04]  /*b0f0*/  IMAD.WIDE.U32 R6, R21, UR4, RZ ;  /* 0x0000000415067c25 */ /* 0x000fc8000f8e00ff */
[----:B------:R-:W-:-:S04]  /*b100*/  IMAD.WIDE.U32 R6, P0, R5, UR5, R6 ;  /* 0x0000000505067c25 */ /* 0x000fc8000f800006 */
[----:B------:R-:W-:-:S04]  /*b110*/  IMAD.WIDE.U32 R4, R5, UR4, RZ ;  /* 0x0000000405047c25 */ /* 0x000fc8000f8e00ff */
[----:B------:R-:W-:Y:S01]  /*b120*/  IMAD.MOV.U32 R4, RZ, RZ, R7 ;  /* 0x000000ffff047224 */ /* 0x000fe200078e0007 */
[----:B------:R-:W-:Y:S01]  /*b130*/  IADD3 RZ, P1, R5, R6, RZ ;  /* 0x0000000605ff7210 */ /* 0x000fe20007f3e0ff */
[----:B------:R-:W-:-:S04]  /*b140*/  IMAD.X R5, RZ, RZ, RZ, P0 ;  /* 0x000000ffff057224 */ /* 0x000fc800000e06ff */
[----:B------:R-:W-:-:S08]  /*b150*/  IMAD.WIDE.U32.X R4, R21, UR5, R4, P1 ;  /* 0x0000000515047c25 */ /* 0x000fd000088e0404 */
.L_x_303:
[--C-:B------:R-:W-:Y:S01]  /*b160*/  SHF.R.U64 R14, R4, UR7, R5.reuse ;  /* 0x00000007040e7c19 */ /* 0x100fe20008001205 */
[----:B------:R-:W-:Y:S01]  /*b170*/  FMUL R22, R22, UR8 ;  /* 0x0000000816167c20 */ /* 0x000fe20008400000 */
[----:B------:R-:W-:Y:S01]  /*b180*/  SHF.R.U32.HI R4, RZ, UR7, R5 ;  /* 0x00000007ff047c19 */ /* 0x000fe20008011605 */
[----:B------:R-:W0:Y:S01]  /*b190*/  LDC R6, c[0x0][0x144] ;  /* 0x00005100ff067b82 */ /* 0x000e220000000800 */
[----:B------:R-:W-:Y:S01]  /*b1a0*/  IADD3 R5, P0, RZ, -R14, RZ ;  /* 0x8000000eff057210 */ /* 0x000fe20007f1e0ff */
[----:B------:R-:W-:Y:S01]  /*b1b0*/  ULDC UR6, c[0x0][0x154] ;  /* 0x0000550000067ab9 */ /* 0x000fe20000000800 */
[----:B-1----:R-:W-:Y:S01]  /*b1c0*/  I2FP.F32.U32 R7, R20 ;  /* 0x0000001400077245 */ /* 0x002fe20000201000 */
[----:B------:R-:W1:Y:S01]  /*b1d0*/  F2I.U32.TRUNC.NTZ R22, R22 ;  /* 0x0000001600167305 */ /* 0x000e62000020f000 */
[----:B------:R-:W-:Y:S01]  /*b1e0*/  ULDC.64 UR4, c[0x0][0x620] ;  /* 0x0001880000047ab9 */ /* 0x000fe20000000a00 */
[----:B------:R-:W-:Y:S01]  /*b1f0*/  IMAD.X R4, RZ, RZ, ~R4, P0 ;  /* 0x000000ffff047224 */ /* 0x000fe200000e0e04 */
[----:B------:R-:W-:Y:S01]  /*b200*/  ISETP.NE.AND P2, PT, R2, 0x1, PT ;  /* 0x000000010200780c */ /* 0x000fe20003f45270 */
[----:B------:R-:W-:Y:S01]  /*b210*/  FMUL R23, R7, UR6 ;  /* 0x0000000607177c20 */ /* 0x000fe20008400000 */
[----:B------:R-:W2:Y:S01]  /*b220*/  LDC R25, c[0x0][0x148] ;  /* 0x00005200ff197b82 */ /* 0x000ea20000000800 */
[----:B------:R-:W-:Y:S01]  /*b230*/  IMAD R4, R4, UR4, RZ ;  /* 0x0000000404047c24 */ /* 0x000fe2000f8e02ff */
[----:B------:R-:W-:-:S02]  /*b240*/  ULDC.64 UR6, c[0x0][0x640] ;  /* 0x0001900000067ab9 */ /* 0x000fc40000000a00 */
[----:B------:R-:W-:Y:S01]  /*b250*/  ISETP.NE.U32.AND P0, PT, RZ, UR6, PT ;  /* 0x00000006ff007c0c */ /* 0x000fe2000bf05070 */
[----:B------:R-:W3:Y:S01]  /*b260*/  F2I.U32.TRUNC.NTZ R23, R23 ;  /* 0x0000001700177305 */ /* 0x000ee2000020f000 */
[C---:B------:R-:W-:Y:S02]  /*b270*/  IMAD R7, R5.reuse, UR5, R4 ;  /* 0x0000000505077c24 */ /* 0x040fe4000f8e0204 */
[----:B------:R-:W-:Y:S01]  /*b280*/  IMAD.WIDE.U32 R4, R5, UR4, R16 ;  /* 0x0000000405047c25 */ /* 0x000fe2000f8e0010 */
[----:B------:R-:W-:Y:S01]  /*b290*/  ULDC UR4, c[0x0][0x618] ;  /* 0x0001860000047ab9 */ /* 0x000fe20000000800 */
[----:B------:R-:W-:Y:S02]  /*b2a0*/  ISETP.NE.AND.EX P0, PT, RZ, UR7, PT, P0 ;  /* 0x00000007ff007c0c */ /* 0x000fe4000bf05300 */
[----:B------:R-:W-:Y:S02]  /*b2b0*/  IMAD.IADD R5, R5, 0x1, R7 ;  /* 0x0000000105057824 */ /* 0x000fe400078e0207 */
[----:B-1----:R-:W-:-:S03]  /*b2c0*/  IMAD.MOV R22, RZ, RZ, -R22 ;  /* 0x000000ffff167224 */ /* 0x002fc600078e0a16 */
[----:B------:R-:W-:Y:S01]  /*b2d0*/  SHF.R.U64 R21, R4, UR4, R5 ;  /* 0x0000000404157c19 */ /* 0x000fe20008001205 */
[----:B0-----:R-:W-:Y:S01]  /*b2e0*/  IMAD R15, R6, R22, R15 ;  /* 0x00000016060f7224 */ /* 0x001fe200078e020f */
[----:B------:R-:W-:Y:S01]  /*b2f0*/  SHF.R.U32.HI R4, RZ, UR4, R5 ;  /* 0x00000004ff047c19 */ /* 0x000fe20008011605 */
[----:B------:R-:W-:Y:S01]  /*b300*/  ULDC UR4, c[0x0][0x608] ;  /* 0x0001820000047ab9 */ /* 0x000fe20000000800 */
[----:B---3--:R-:W-:Y:S02]  /*b310*/  IMAD.MOV R6, RZ, RZ, -R23 ;  /* 0x000000ffff067224 */ /* 0x008fe400078e0a17 */
[--C-:B------:R-:W-:Y:S02]  /*b320*/  SHF.R.U64 R22, R21, UR4, R4.reuse ;  /* 0x0000000415167c19 */ /* 0x100fe40008001204 */
[----:B------:R-:W-:Y:S01]  /*b330*/  SHF.R.U32.HI R5, RZ, UR4, R4 ;  /* 0x00000004ff057c19 */ /* 0x000fe20008011604 */
[----:B------:R-:W-:Y:S01]  /*b340*/  ULDC UR4, c[0x0][0x658] ;  /* 0x0001960000047ab9 */ /* 0x000fe20000000800 */
[----:B--2---:R-:W-:-:S02]  /*b350*/  @P2 IMAD R15, R25, R6, R20 ;  /* 0x00000006190f2224 */ /* 0x004fc400078e0214 */
[--C-:B------:R-:W-:Y:S02]  /*b360*/  SHF.R.U64 R20, R22, UR4, R5.reuse ;  /* 0x0000000416147c19 */ /* 0x100fe40008001205 */
[----:B------:R-:W-:-:S03]  /*b370*/  SHF.R.U32.HI R23, RZ, UR4, R5 ;  /* 0x00000004ff177c19 */ /* 0x000fc60008011605 */
[----:B------:R-:W-:Y:S02]  /*b380*/  IMAD.MOV.U32 R6, RZ, RZ, R20 ;  /* 0x000000ffff067224 */ /* 0x000fe400078e0014 */
[----:B------:R-:W-:Y:S01]  /*b390*/  IMAD.MOV.U32 R5, RZ, RZ, R23 ;  /* 0x000000ffff057224 */ /* 0x000fe200078e0017 */
[----:B------:R-:W-:Y:S06]  /*b3a0*/  @!P0 BRA `(.L_x_304) ;  /* 0x00000000002c8947 */ /* 0x000fec0003800000 */
        /* <DEDUP_REMOVED lines=9> */
[----:B------:R-:W-:-:S04]  /*b440*/  IMAD.WIDE.U32.X R4, R23, UR7, R4, P1 ;  /* 0x0000000717047c25 */ /* 0x000fc800088e0404 */
[----:B------:R-:W-:-:S07]  /*b450*/  IMAD.MOV.U32 R6, RZ, RZ, R4 ;  /* 0x000000ffff067224 */ /* 0x000fce00078e0004 */
.L_x_304:
[----:B------:R-:W-:Y:S01]  /*b460*/  ULDC UR4, c[0x0][0x648] ;  /* 0x0001920000047ab9 */ /* 0x000fe20000000800 */
[----:B------:R-:W-:Y:S01]  /*b470*/  LOP3.LUT R4, R22, UR17, RZ, 0xc0, !PT ;  /* 0x0000001116047c12 */ /* 0x000fe2000f8ec0ff */
[----:B------:R-:W-:Y:S01]  /*b480*/  ULDC UR5, c[0x0][0x610] ;  /* 0x0001840000057ab9 */ /* 0x000fe20000000800 */
[----:B------:R-:W-:Y:S01]  /*b490*/  SHF.R.U64 R5, R6, UR4, R5 ;  /* 0x0000000406057c19 */ /* 0x000fe20008001205 */
[----:B------:R-:W-:Y:S01]  /*b4a0*/  ULDC UR4, c[0x0][0x638] ;  /* 0x00018e0000047ab9 */ /* 0x000fe20000000800 */
[----:B------:R-:W-:Y:S01]  /*b4b0*/  LOP3.LUT R21, R21, UR16, RZ, 0xc0, !PT ;  /* 0x0000001015157c12 */ /* 0x000fe2000f8ec0ff */
[----:B------:R-:W-:Y:S02]  /*b4c0*/  IMAD.MOV.U32 R6, RZ, RZ, R14 ;  /* 0x000000ffff067224 */ /* 0x000fe400078e000e */
[----:B------:R-:W-:Y:S02]  /*b4d0*/  IMAD.MOV R7, RZ, RZ, -R5 ;  /* 0x000000ffff077224 */ /* 0x000fe400078e0a05 */
[----:B------:R-:W-:-:S02]  /*b4e0*/  IMAD R4, R5, UR18, R4 ;  /* 0x0000001205047c24 */ /* 0x000fc4000f8e0204 */
[----:B------:R-:W-:Y:S01]  /*b4f0*/  IMAD R20, R7, UR4, R20 ;  /* 0x0000000407147c24 */ /* 0x000fe2000f8e0214 */
[----:B------:R-:W-:Y:S01]  /*b500*/  ULDC UR4, c[0x0][0x600] ;  /* 0x0001800000047ab9 */ /* 0x000fe20000000800 */
[----:B------:R-:W-:Y:S02]  /*b510*/  IMAD R15, R4, UR5, R15 ;  /* 0x00000005040f7c24 */ /* 0x000fe4000f8e020f */
[----:B------:R-:W-:Y:S02]  /*b520*/  IMAD R20, R20, UR4, R21 ;  /* 0x0000000414147c24 */ /* 0x000fe4000f8e0215 */
[----:B------:R-:W-:-:S03]  /*b530*/  IMAD.MOV.U32 R4, RZ, RZ, 0x1 ;  /* 0x00000001ff047424 */ /* 0x000fc600078e00ff */
[----:B------:R-:W-:Y:S02]  /*b540*/  SEL R21, R20, R15, !P2 ;  /* 0x0000000f14157207 */ /* 0x000fe40005000000 */
[----:B------:R-:W-:-:S07]  /*b550*/  SEL R20, R15, R20, !P2 ;  /* 0x000000140f147207 */ /* 0x000fce0005000000 */
.L_x_302:
[----:B------:R-:W-:Y:S05]  /*b560*/  BSYNC B1 ;  /* 0x0000000000017941 */ /* 0x000fea0003800000 */
.L_x_301:
[----:B------:R-:W-:-:S13]  /*b570*/  LOP3.LUT P0, RZ, R4, 0xff, RZ, 0xc0, !PT ;  /* 0x000000ff04ff7812 */ /* 0x000fda000780c0ff */
[----:B------:R-:W-:Y:S05]  /*b580*/  @P0 BRA `(.L_x_305) ;  /* 0xfffffff4003c0947 */ /* 0x000fea000383ffff */
[----:B------:R-:W-:Y:S05]  /*b590*/  BSYNC B0 ;  /* 0x0000000000007941 */ /* 0x000fea0003800000 */
.L_x_294:
[----:B------:R-:W-:-:S03]  /*b5a0*/  UMOV UR4, 0xffffffff ;  /* 0xffffffff00047882 */ /* 0x000fc60000000000 */
[----:B------:R-:W-:Y:S05]  /*b5b0*/  BRA.DIV UR4, `(.L_x_306) ;  /* 0x0000000604147947 */ /* 0x000fea000b800000 */
[----:B------:R-:W-:-:S13]  /*b5c0*/  ELECT P6, URZ, PT ;  /* 0x00000000003f782f */ /* 0x000fda00038c0000 */
.L_x_320:
[----:B------:R-:W-:Y:S04]  /*b5d0*/  BSSY B0, `(.L_x_307) ;  /* 0x000002b000007945 */ /* 0x000fe80003800000 */
[----:B------:R-:W-:Y:S05]  /*b5e0*/  @!P6 BRA `(.L_x_308) ;  /* 0x0000000000a4e947 */ /* 0x000fea0003800000 */
[----:B------:R-:W-:-:S04]  /*b5f0*/  LOP3.LUT R19, R19, 0x2, RZ, 0xfc, !PT ;  /* 0x0000000213137812 */ /* 0x000fc800078efcff */
[----:B------:R-:W-:-:S13]  /*b600*/  ISETP.NE.AND P0, PT, R19, 0x3, PT ;  /* 0x000000031300780c */ /* 0x000fda0003f05270 */
[----:B------:R-:W-:Y:S05]  /*b610*/  @!P0 BRA `(.L_x_309) ;  /* 0x0000000000048947 */ /* 0x000fea0003800000 */
[----:B------:R-:W-:Y:S01]  /*b620*/  BPT.TRAP 0x1 ;  /* 0x000000040000795c */ /* 0x000fe20000300000 */
.L_x_309:
[----:B------:R-:W0:Y:S01]  /*b630*/  S2R R5, SR_CgaCtaId ;  /* 0x0000000000057919 */ /* 0x000e220000008800 */
[----:B------:R-:W-:Y:S02]  /*b640*/  MOV R2, 0x400 ;  /* 0x0000040000027802 */ /* 0x000fe40000000f00 */
[----:B------:R-:W-:Y:S02]  /*b650*/  SHF.L.U32 R4, R0, 0x1f, RZ ;  /* 0x0000001f00047819 */ /* 0x000fe400000006ff */
[----:B0-----:R-:W-:-:S05]  /*b660*/  LEA R2, R5, R2, 0x18 ;  /* 0x0000000205027211 */ /* 0x001fca00078ec0ff */
[----:B------:R-:W-:-:S04]  /*b670*/  VIADD R2, R2, 0x20 ;  /* 0x0000002002027836 */ /* 0x000fc80000000000 */
[C---:B------:R-:W-:Y:S02]  /*b680*/  IMAD R7, R3.reuse, 0x8, R2 ;  /* 0x0000000803077824 */ /* 0x040fe400078e0202 */
[----:B------:R-:W-:Y:S02]  /*b690*/  VIADD R3, R3, 0x1 ;  /* 0x0000000103037836 */ /* 0x000fe40000000000 */
[----:B------:R-:W0:Y:S03]  /*b6a0*/  SYNCS.PHASECHK.TRANS64.TRYWAIT P0, [R7+URZ], R4 ;  /* 0x00000004070075a7 */ /* 0x000e26000800017f */
[----:B------:R-:W-:-:S04]  /*b6b0*/  ISETP.NE.AND P1, PT, R3, 0x4, PT ;  /* 0x000000040300780c */ /* 0x000fc80003f25270 */
[----:B------:R-:W-:Y:S02]  /*b6c0*/  SEL R5, RZ, 0x1, P1 ;  /* 0x00000001ff057807 */ /* 0x000fe40000800000 */
[----:B------:R-:W-:Y:S02]  /*b6d0*/  SEL R3, R3, RZ, P1 ;  /* 0x000000ff03037207 */ /* 0x000fe40000800000 */
[----:B------:R-:W-:-:S03]  /*b6e0*/  LOP3.LUT R6, R0, R5, RZ, 0x3c, !PT ;  /* 0x0000000500067212 */ /* 0x000fc600078e3cff */
[----:B------:R-:W-:Y:S01]  /*b6f0*/  IMAD R8, R3, 0x8, R2 ;  /* 0x0000000803087824 */ /* 0x000fe200078e0202 */
[----:B------:R-:W-:Y:S01]  /*b700*/  SHF.L.U32 R5, R6, 0x1f, RZ ;  /* 0x0000001f06057819 */ /* 0x000fe200000006ff */
[----:B0-----:R-:W-:Y:S06]  /*b710*/  @!P0 BRA `(.L_x_310) ;  /* 0x0000000000dc8947 */ /* 0x001fec0003800000 */
.L_x_321:
[----:B------:R-:W1:Y:S01]  /*b720*/  SYNCS.PHASECHK.TRANS64.TRYWAIT P0, [R8+URZ], R5 ;  /* 0x00000005080075a7 */ /* 0x000e62000800017f */
[----:B------:R-:W-:-:S05]  /*b730*/  VIADD R0, R3, 0x1 ;  /* 0x0000000103007836 */ /* 0x000fca0000000000 */
[----:B------:R-:W-:-:S04]  /*b740*/  ISETP.NE.AND P1, PT, R0, 0x4, PT ;  /* 0x000000040000780c */ /* 0x000fc80003f25270 */
[----:B------:R-:W-:Y:S02]  /*b750*/  SEL R3, RZ, 0x1, P1 ;  /* 0x00000001ff037807 */ /* 0x000fe40000800000 */
[----:B0-----:R-:W-:Y:S02]  /*b760*/  SEL R7, R0, RZ, P1 ;  /* 0x000000ff00077207 */ /* 0x001fe40000800000 */
[----:B------:R-:W-:-:S03]  /*b770*/  LOP3.LUT R9, R6, R3, RZ, 0x3c, !PT ;  /* 0x0000000306097212 */ /* 0x000fc600078e3cff */
[----:B------:R-:W-:Y:S01]  /*b780*/  IMAD R11, R7, 0x8, R2 ;  /* 0x00000008070b7824 */ /* 0x000fe200078e0202 */
[----:B------:R-:W-:Y:S01]  /*b790*/  SHF.L.U32 R6, R9, 0x1f, RZ ;  /* 0x0000001f09067819 */ /* 0x000fe200000006ff */
[----:B-1----:R-:W-:Y:S06]  /*b7a0*/  @!P0 BRA `(.L_x_311) ;  /* 0x0000000000cc8947 */ /* 0x002fec0003800000 */
.L_x_322:
[----:B------:R-:W1:Y:S01]  /*b7b0*/  SYNCS.PHASECHK.TRANS64.TRYWAIT P0, [R11+URZ], R6 ;  /* 0x000000060b0075a7 */ /* 0x000e62000800017f */
[----:B------:R-:W-:-:S05]  /*b7c0*/  VIADD R0, R7, 0x1 ;  /* 0x0000000107007836 */ /* 0x000fca0000000000 */
[----:B------:R-:W-:-:S04]  /*b7d0*/  ISETP.NE.AND P1, PT, R0, 0x4, PT ;  /* 0x000000040000780c */ /* 0x000fc80003f25270 */
[----:B------:R-:W-:Y:S02]  /*b7e0*/  SEL R4, RZ, 0x1, P1 ;  /* 0x00000001ff047807 */ /* 0x000fe40000800000 */
[----:B------:R-:W-:Y:S02]  /*b7f0*/  SEL R3, R0, RZ, P1 ;  /* 0x000000ff00037207 */ /* 0x000fe40000800000 */
[----:B------:R-:W-:Y:S01]  /*b800*/  LOP3.LUT R0, R9, R4, RZ, 0x3c, !PT ;  /* 0x0000000409007212 */ /* 0x000fe200078e3cff */
[----:B-1----:R-:W-:Y:S06]  /*b810*/  @!P0 BRA `(.L_x_312) ;  /* 0x0000000000c48947 */ /* 0x002fec0003800000 */
.L_x_323:
[----:B------:R-:W-:Y:S01]  /*b820*/  IMAD R3, R3, 0x8, R2 ;  /* 0x0000000803037824 */ /* 0x000fe200078e0202 */
[----:B------:R-:W-:-:S07]  /*b830*/  SHF.L.U32 R0, R0, 0x1f, RZ ;  /* 0x0000001f00007819 */ /* 0x000fce00000006ff */
.L_x_313:
[----:B--2---:R2:W3:Y:S02]  /*b840*/  SYNCS.PHASECHK.TRANS64.TRYWAIT P0, [R3+URZ], R0 ;  /* 0x00000000030075a7 */ /* 0x0044e4000800017f */
[----:B---3--:R-:W-:Y:S05]  /*b850*/  @!P0 NANOSLEEP.SYNCS 0x989680 ;  /* 0x009896800000895d */ /* 0x008fea0003900000 */
[----:B------:R-:W3:Y:S02]  /*b860*/  @!P0 SYNCS.PHASECHK.TRANS64 P0, [R3+URZ], R0 ;  /* 0x00000000030085a7 */ /* 0x000ee4000800007f */
[----:B---3--:R-:W-:Y:S05]  /*b870*/  @!P0 BRA `(.L_x_313) ;  /* 0xfffffffc00f08947 */ /* 0x008fea000383ffff */
.L_x_308:
[----:B------:R-:W-:Y:S05]  /*b880*/  BSYNC B0 ;  /* 0x0000000000007941 */ /* 0x000fea0003800000 */
.L_x_307:
[----:B------:R-:W-:Y:S05]  /*b890*/  EXIT ;  /* 0x000000000000794d */ /* 0x000fea0003800000 */
.L_x_21:
[----:B---3--:R3:W4:Y:S02]  /*b8a0*/  SYNCS.PHASECHK.TRANS64.TRYWAIT P1, [R3+URZ], R0 ;  /* 0x00000000030075a7 */ /* 0x008724000802017f */
[----:B----4-:R-:W-:Y:S05]  /*b8b0*/  @!P1 NANOSLEEP.SYNCS 0x989680 ;  /* 0x009896800000995d */ /* 0x010fea0003900000 */
[----:B------:R-:W4:Y:S02]  /*b8c0*/  @!P1 SYNCS.PHASECHK.TRANS64 P1, [R3+URZ], R0 ;  /* 0x00000000030095a7 */ /* 0x000f24000802007f */
[----:B----4-:R-:W-:Y:S05]  /*b8d0*/  @!P1 BRA `(.L_x_21) ;  /* 0xfffffffc00f09947 */ /* 0x010fea000383ffff */
[----:B------:R-:W-:Y:S05]  /*b8e0*/  BRA `(.L_x_20) ;  /* 0xffffff5c00147947 */ /* 0x000fea000383ffff */
.L_x_26:
[----:B-1----:R1:W2:Y:S02]  /*b8f0*/  SYNCS.PHASECHK.TRANS64.TRYWAIT P1, [R5+URZ], R4 ;  /* 0x00000004050075a7 */ /* 0x0022a4000802017f */
[----:B--2---:R-:W-:Y:S05]  /*b900*/  @!P1 NANOSLEEP.SYNCS 0x989680 ;  /* 0x009896800000995d */ /* 0x004fea0003900000 */
[----:B------:R-:W2:Y:S02]  /*b910*/  @!P1 SYNCS.PHASECHK.TRANS64 P1, [R5+URZ], R4 ;  /* 0x00000004050095a7 */ /* 0x000ea4000802007f */
[----:B--2---:R-:W-:Y:S05]  /*b920*/  @!P1 BRA `(.L_x_26) ;  /* 0xfffffffc00f09947 */ /* 0x004fea000383ffff */
[----:B------:R-:W-:Y:S05]  /*b930*/  BRA `(.L_x_25) ;  /* 0xffffff6000107947 */ /* 0x000fea000383ffff */
.L_x_295:
[----:B------:R-:W-:Y:S01]  /*b940*/  BSSY B1, `(.L_x_314) ;  /* 0x0000006000017945 */ /* 0x000fe20003800000 */
[----:B------:R-:W-:-:S07]  /*b950*/  IMAD.MOV.U32 R15, RZ, RZ, -0x1 ;  /* 0xffffffffff0f7424 */ /* 0x000fce00078e00ff */
[----:B------:R-:W-:Y:S05]  /*b960*/  WARPSYNC.COLLECTIVE R15, `(.L_x_315) ;  /* 0x000000000f0c7348 */ /* 0x000fea0003c00000 */
[----:B------:R-:W-:Y:S02]  /*b970*/  ELECT P6, UR62, PT ;  /* 0x00000000003e782f */ /* 0x000fe400038c0000 */
[----:B------:R-:W-:Y:S01]  /*b980*/  MOV R14, UR62 ;  /* 0x0000003e000e7c02 */ /* 0x000fe20008000f00 */
[----:B------:R-:W-:Y:S10]  /*b990*/  ENDCOLLECTIVE ;  /* 0x000000000000791b */ /* 0x000ff40003800000 */
.L_x_315:
[----:B------:R-:W-:Y:S05]  /*b9a0*/  BSYNC B1 ;  /* 0x0000000000017941 */ /* 0x000fea0003800000 */
.L_x_314:
[----:B------:R-:W-:Y:S05]  /*b9b0*/  BRA `(.L_x_316) ;  /* 0xfffffff0003c7947 */ /* 0x000fea000383ffff */
.L_x_298:
[----:B0-----:R0:W1:Y:S02]  /*b9c0*/  SYNCS.PHASECHK.TRANS64.TRYWAIT P0, [R20+URZ+0x20], R7 ;  /* 0x00002007140075a7 */ /* 0x001064000800017f */
[----:B-1----:R-:W-:Y:S05]  /*b9d0*/  @!P0 NANOSLEEP.SYNCS 0x989680 ;  /* 0x009896800000895d */ /* 0x002fea0003900000 */
[----:B------:R-:W1:Y:S02]  /*b9e0*/  @!P0 SYNCS.PHASECHK.TRANS64 P0, [R20+URZ+0x20], R7 ;  /* 0x00002007140085a7 */ /* 0x000e64000800007f */
[----:B-1----:R-:W-:Y:S05]  /*b9f0*/  @!P0 BRA `(.L_x_298) ;  /* 0xfffffffc00f08947 */ /* 0x002fea000383ffff */
[----:B------:R-:W-:Y:S05]  /*ba00*/  BRA `(.L_x_317) ;  /* 0xfffffff000747947 */ /* 0x000fea000383ffff */
.L_x_306:
[----:B------:R-:W-:Y:S01]  /*ba10*/  BSSY B0, `(.L_x_318) ;  /* 0x0000006000007945 */ /* 0x000fe20003800000 */
[----:B------:R-:W-:-:S07]  /*ba20*/  IMAD.MOV.U32 R15, RZ, RZ, -0x1 ;  /* 0xffffffffff0f7424 */ /* 0x000fce00078e00ff */
[----:B------:R-:W-:Y:S05]  /*ba30*/  WARPSYNC.COLLECTIVE R15, `(.L_x_319) ;  /* 0x000000000f0c7348 */ /* 0x000fea0003c00000 */
[----:B------:R-:W-:Y:S02]  /*ba40*/  ELECT P6, UR62, PT ;  /* 0x00000000003e782f */ /* 0x000fe400038c0000 */
[----:B------:R-:W-:Y:S01]  /*ba50*/  MOV R14, UR62 ;  /* 0x0000003e000e7c02 */ /* 0x000fe20008000f00 */
[----:B------:R-:W-:Y:S10]  /*ba60*/  ENDCOLLECTIVE ;  /* 0x000000000000791b */ /* 0x000ff40003800000 */
.L_x_319:
[----:B------:R-:W-:Y:S05]  /*ba70*/  BSYNC B0 ;  /* 0x0000000000007941 */ /* 0x000fea0003800000 */
.L_x_318:
[----:B------:R-:W-:Y:S05]  /*ba80*/  BRA `(.L_x_320) ;  /* 0xfffffff800d07947 */ /* 0x000fea000383ffff */
.L_x_310:
[----:B0-----:R0:W1:Y:S02]  /*ba90*/  SYNCS.PHASECHK.TRANS64.TRYWAIT P0, [R7+URZ], R4 ;  /* 0x00000004070075a7 */ /* 0x001064000800017f */
[----:B-1----:R-:W-:Y:S05]  /*baa0*/  @!P0 NANOSLEEP.SYNCS 0x989680 ;  /* 0x009896800000895d */ /* 0x002fea0003900000 */
[----:B------:R-:W1:Y:S02]  /*bab0*/  @!P0 SYNCS.PHASECHK.TRANS64 P0, [R7+URZ], R4 ;  /* 0x00000004070085a7 */ /* 0x000e64000800007f */
[----:B-1----:R-:W-:Y:S05]  /*bac0*/  @!P0 BRA `(.L_x_310) ;  /* 0xfffffffc00f08947 */ /* 0x002fea000383ffff */
[----:B------:R-:W-:Y:S05]  /*bad0*/  BRA `(.L_x_321) ;  /* 0xfffffffc00107947 */ /* 0x000fea000383ffff */
.L_x_311:
[----:B0-----:R0:W1:Y:S02]  /*bae0*/  SYNCS.PHASECHK.TRANS64.TRYWAIT P0, [R8+URZ], R5 ;  /* 0x00000005080075a7 */ /* 0x001064000800017f */
[----:B-1----:R-:W-:Y:S05]  /*baf0*/  @!P0 NANOSLEEP.SYNCS 0x989680 ;  /* 0x009896800000895d */ /* 0x002fea0003900000 */
[----:B------:R-:W1:Y:S02]  /*bb00*/  @!P0 SYNCS.PHASECHK.TRANS64 P0, [R8+URZ], R5 ;  /* 0x00000005080085a7 */ /* 0x000e64000800007f */
[----:B-1----:R-:W-:Y:S05]  /*bb10*/  @!P0 BRA `(.L_x_311) ;  /* 0xfffffffc00f08947 */ /* 0x002fea000383ffff */
[----:B------:R-:W-:Y:S05]  /*bb20*/  BRA `(.L_x_322) ;  /* 0xfffffffc00207947 */ /* 0x000fea000383ffff */
.L_x_312:
[----:B-1----:R1:W2:Y:S02]  /*bb30*/  SYNCS.PHASECHK.TRANS64.TRYWAIT P0, [R11+URZ], R6 ;  /* 0x000000060b0075a7 */ /* 0x0022a4000800017f */
[----:B--2---:R-:W-:Y:S05]  /*bb40*/  @!P0 NANOSLEEP.SYNCS 0x989680 ;  /* 0x009896800000895d */ /* 0x004fea0003900000 */
[----:B------:R-:W2:Y:S02]  /*bb50*/  @!P0 SYNCS.PHASECHK.TRANS64 P0, [R11+URZ], R6 ;  /* 0x000000060b0085a7 */ /* 0x000ea4000800007f */
[----:B--2---:R-:W-:Y:S05]  /*bb60*/  @!P0 BRA `(.L_x_312) ;  /* 0xfffffffc00f08947 */ /* 0x004fea000383ffff */
[----:B------:R-:W-:Y:S05]  /*bb70*/  BRA `(.L_x_323) ;  /* 0xfffffffc00287947 */ /* 0x000fea000383ffff */
.L_x_324:
[----:B------:R-:W-:-:S00]  /*bb80*/  BRA `(.L_x_324) ;  /* 0xfffffffc00fc7947 */ /* 0x000fc0000383ffff */
[----:B------:R-:W-:-:S00]  /*bb90*/  NOP ;  /* 0x0000000000007918 */ /* 0x000fc00000000000 */
        /* <DEDUP_REMOVED lines=14> */
.L_x_325:


//--------------------- .nv.global.init           --------------------------
	.section	.nv.global.init,"aw",@progbits
.nv.global.init:
	.type		$str$22,@object
	.size		$str$22,($str$23 - $str$22)
$str$22:
        /*0000*/ 	.byte	0x6b, 0x5f, 0x74, 0x69, 0x6c, 0x65, 0x5f, 0x63, 0x6f, 0x75, 0x6e, 0x74, 0x20, 0x3e, 0x3d, 0x20
        /*0010*/ 	.byte	0x31, 0x00
	.type		$str$23,@object
	.size		$str$23,(__unnamed_1 - $str$23)
$str$23:
        /*0012*/ 	.byte	0x2f, 0x74, 0x6d, 0x70, 0x2f, 0x63, 0x75, 0x74, 0x6c, 0x61, 0x73, 0x73, 0x5f, 0x73, 0x77, 0x65
        /*0022*/ 	.byte	0x65, 0x70, 0x5f, 0x73, 0x72, 0x63, 0x2f, 0x69, 0x6e, 0x63, 0x6c, 0x75, 0x64, 0x65, 0x2f, 0x63
        /*0032*/ 	.byte	0x75, 0x74, 0x6c, 0x61, 0x73, 0x73, 0x2f, 0x67, 0x65, 0x6d, 0x6d, 0x2f, 0x63, 0x6f, 0x6c, 0x6c
        /*0042*/ 	.byte	0x65, 0x63, 0x74, 0x69, 0x76, 0x65, 0x2f, 0x73, 0x6d, 0x39, 0x30, 0x5f, 0x6d, 0x6d, 0x61, 0x5f
        /*0052*/ 	.byte	0x74, 0x6d, 0x61, 0x5f, 0x67, 0x6d, 0x6d, 0x61, 0x5f, 0x73, 0x73, 0x5f, 0x77, 0x61, 0x72, 0x70
        /*0062*/ 	.byte	0x73, 0x70, 0x65, 0x63, 0x69, 0x61, 0x6c, 0x69, 0x7a, 0x65, 0x64, 0x2e, 0x68, 0x70, 0x70, 0x00
	.type		__unnamed_1,@object
	.size		__unnamed_1,(.L_0 - __unnamed_1)
__unnamed_1:
        /*0072*/ 	.byte	0x76, 0x6f, 0x69, 0x64, 0x20, 0x63, 0x75, 0x74, 0x6c, 0x61, 0x73, 0x73, 0x3a, 0x3a, 0x67, 0x65
        /* <DEDUP_REMOVED lines=177> */
        /*0b92*/ 	.byte	0x69, 0x64, 0x65, 0x6e, 0x74, 0x69, 0x74, 0x79, 0x5d, 0x00
.L_0:


//--------------------- .nv.shared._ZN7cutlass13device_kernelINS_4gemm6kernel13GemmUniversalIN4cute5tupleIJiiiiEEENS1_10collective13CollectiveMmaINS1_34MainloopSm90TmaGmmaWarpSpecializedILi4ENS5_IJNS4_1CILi4EEENSA_ILi1EEESC_EEENS1_35KernelTmaWarpSpecializedCooperativeEEENS5_IJNSA_ILi128EEENSA_ILi256EEENSA_ILi32EEEEEENS_10tfloat32_tENS5_IJlSC_lEEESK_SL_NS4_8TiledMMAINS4_8MMA_AtomIJNS4_4SM904GMMA30MMA_64x256x8_F32TF32TF32_SS_TNILNSP_7ScaleInE1ELSR_1EEEEEENS4_6LayoutINS5_IJNSA_ILi2EEESC_SC_EEENS5_IJSC_NSA_ILi0EEESX_EEEEENS5_IJNS4_10UnderscoreES10_S10_EEEEENS4_13SM90_TMA_LOADENS4_14ComposedLayoutINS4_7SwizzleILi3ELi4ELi3EEENS4_18smem_ptr_flag_bitsILi32EEENSU_INS5_IJNSA_ILi8EEESI_EEENS5_IJSI_SC_EEEEEEEvNS4_8identityENS4_23SM90_TMA_LOAD_MULTICASTES1D_vS1E_EENS_8epilogue10collective6detail29Sm90TmaWarpSpecializedAdapterINS1I_15DefaultEpilogueISK_SL_SL_NS1H_6thread17LinearCombinationISK_Li1EffLNS1M_9ScaleType4KindE0ELNS_15FloatRoundStyleE2ESK_EENS1_15EpilogueDefaultEEEEEvvEEEEvNT_6ParamsE --------------------------
	.section	.nv.shared._ZN7cutlass13device_kernelINS_4gemm6kernel13GemmUniversalIN4cute5tupleIJiiiiEEENS1_10collective13CollectiveMmaINS1_34MainloopSm90TmaGmmaWarpSpecializedILi4ENS5_IJNS4_1CILi4EEENSA_ILi1EEESC_EEENS1_35KernelTmaWarpSpecializedCooperativeEEENS5_IJNSA_ILi128EEENSA_ILi256EEENSA_ILi32EEEEEENS_10tfloat32_tENS5_IJlSC_lEEESK_SL_NS4_8TiledMMAINS4_8MMA_AtomIJNS4_4SM904GMMA30MMA_64x256x8_F32TF32TF32_SS_TNILNSP_7ScaleInE1ELSR_1EEEEEENS4_6LayoutINS5_IJNSA_ILi2EEESC_SC_EEENS5_IJSC_NSA_ILi0EEESX_EEEEENS5_IJNS4_10UnderscoreES10_S10_EEEEENS4_13SM90_TMA_LOADENS4_14ComposedLayoutINS4_7SwizzleILi3ELi4ELi3EEENS4_18smem_ptr_flag_bitsILi32EEENSU_INS5_IJNSA_ILi8EEESI_EEENS5_IJSI_SC_EEEEEEEvNS4_8identityENS4_23SM90_TMA_LOAD_MULTICASTES1D_vS1E_EENS_8epilogue10collective6detail29Sm90TmaWarpSpecializedAdapterINS1I_15DefaultEpilogueISK_SL_SL_NS1H_6thread17LinearCombinationISK_Li1EffLNS1M_9ScaleType4KindE0ELNS_15FloatRoundStyleE2ESK_EENS1_15EpilogueDefaultEEEEEvvEEEEvNT_6ParamsE,"aw",@nobits
	.sectionflags	@""
	.align	16
	.zero		1024


//--------------------- .nv.shared.reserved.0     --------------------------
	.section	.nv.shared.reserved.0,"aw",@nobits
	.weak		__nv_reservedSMEM_offset_0_alias
	.size		__nv_reservedSMEM_offset_0_alias, 0, 0
	.other		__nv_reservedSMEM_offset_0_alias,@"STO_CUDA_RESERVED_SHARED STV_DEFAULT"
__nv_reservedSMEM_offset_0_alias:
	.zero		0


//--------------------- .nv.global                --------------------------
	.section	.nv.global,"aw",@nobits
.nv.global:
	.type		_ZN40_INTERNAL_e2b6b9a2_4_k_cu_c2a312b2_187304cute1_E,@object
	.size		_ZN40_INTERNAL_e2b6b9a2_4_k_cu_c2a312b2_187304cute1_E,(_ZN40_INTERNAL_e2b6b9a2_4_k_cu_c2a312b2_187304cuda3std3__45__cpo6cbeginE - _ZN40_INTERNAL_e2b6b9a2_4_k_cu_c2a312b2_187304cute1_E)
_ZN40_INTERNAL_e2b6b9a2_4_k_cu_c2a312b2_187304cute1_E:
	.zero		1
	.type		_ZN40_INTERNAL_e2b6b9a2_4_k_cu_c2a312b2_187304cuda3std3__45__cpo6cbeginE,@object
	.size		_ZN40_INTERNAL_e2b6b9a2_4_k_cu_c2a312b2_187304cuda3std3__45__cpo6cbeginE,(_ZN40_INTERNAL_e2b6b9a2_4_k_cu_c2a312b2_187304cuda3std3__48in_placeE - _ZN40_INTERNAL_e2b6b9a2_4_k_cu_c2a312b2_187304cuda3std3__45__cpo6cbeginE)
_ZN40_INTERNAL_e2b6b9a2_4_k_cu_c2a312b2_187304cuda3std3__45__cpo6cbeginE:
	.zero		1
	.type		_ZN40_INTERNAL_e2b6b9a2_4_k_cu_c2a312b2_187304cuda3std3__48in_placeE,@object
	.size		_ZN40_INTERNAL_e2b6b9a2_4_k_cu_c2a312b2_187304cuda3std3__48in_placeE,(_ZN40_INTERNAL_e2b6b9a2_4_k_cu_c2a312b2_187304cuda3std6ranges3__45__cpo9iter_moveE - _ZN40_INTERNAL_e2b6b9a2_4_k_cu_c2a312b2_187304cuda3std3__48in_placeE)
_ZN40_INTERNAL_e2b6b9a2_4_k_cu_c2a312b2_187304cuda3std3__48in_placeE:
	.zero		1
	.type		_ZN40_INTERNAL_e2b6b9a2_4_k_cu_c2a312b2_187304cuda3std6ranges3__45__cpo9iter_moveE,@object
	.size		_ZN40_INTERNAL_e2b6b9a2_4_k_cu_c2a312b2_187304cuda3std6ranges3__45__cpo9iter_moveE,(_ZN40_INTERNAL_e2b6b9a2_4_k_cu_c2a312b2_187304cuda3std3__45__cpo5beginE - _ZN40_INTERNAL_e2b6b9a2_4_k_cu_c2a312b2_187304cuda3std6ranges3__45__cpo9iter_moveE)
_ZN40_INTERNAL_e2b6b9a2_4_k_cu_c2a312b2_187304cuda3std6ranges3__45__cpo9iter_moveE:
	.zero		1
	.type		_ZN40_INTERNAL_e2b6b9a2_4_k_cu_c2a312b2_187304cuda3std3__45__cpo5beginE,@object
	.size		_ZN40_INTERNAL_e2b6b9a2_4_k_cu_c2a312b2_187304cuda3std3__45__cpo5beginE,(_ZN40_INTERNAL_e2b6b9a2_4_k_cu_c2a312b2_187304cuda3std3__442_GLOBAL__N__e2b6b9a2_4_k_cu_c2a312b2_187306ignoreE - _ZN40_INTERNAL_e2b6b9a2_4_k_cu_c2a312b2_187304cuda3std3__45__cpo5beginE)
_ZN40_INTERNAL_e2b6b9a2_4_k_cu_c2a312b2_187304cuda3std3__45__cpo5beginE:
	.zero		1
	.type		_ZN40_INTERNAL_e2b6b9a2_4_k_cu_c2a312b2_187304cuda3std3__442_GLOBAL__N__e2b6b9a2_4_k_cu_c2a312b2_187306ignoreE,@object
	.size		_ZN40_INTERNAL_e2b6b9a2_4_k_cu_c2a312b2_187304cuda3std3__442_GLOBAL__N__e2b6b9a2_4_k_cu_c2a312b2_187306ignoreE,(_ZN40_INTERNAL_e2b6b9a2_4_k_cu_c2a312b2_187304cute7productE - _ZN40_INTERNAL_e2b6b9a2_4_k_cu_c2a312b2_187304cuda3std3__442_GLOBAL__N__e2b6b9a2_4_k_cu_c2a312b2_187306ignoreE)
_ZN40_INTERNAL_e2b6b9a2_4_k_cu_c2a312b2_187304cuda3std3__442_GLOBAL__N__e2b6b9a2_4_k_cu_c2a312b2_187306ignoreE:
	.zero		1
	.type		_ZN40_INTERNAL_e2b6b9a2_4_k_cu_c2a312b2_187304cute7productE,@object
	.size		_ZN40_INTERNAL_e2b6b9a2_4_k_cu_c2a312b2_187304cute7productE,(_ZN40_INTERNAL_e2b6b9a2_4_k_cu_c2a312b2_187304cuda3std3__45__cpo3endE - _ZN40_INTERNAL_e2b6b9a2_4_k_cu_c2a312b2_187304cute7productE)
_ZN40_INTERNAL_e2b6b9a2_4_k_cu_c2a312b2_187304cute7productE:
	.zero		1
	.type		_ZN40_INTERNAL_e2b6b9a2_4_k_cu_c2a312b2_187304cuda3std3__45__cpo3endE,@object
	.size		_ZN40_INTERNAL_e2b6b9a2_4_k_cu_c2a312b2_187304cuda3std3__45__cpo3endE,(_ZN40_INTERNAL_e2b6b9a2_4_k_cu_c2a312b2_187304cuda3std3__419piecewise_constructE - _ZN40_INTERNAL_e2b6b9a2_4_k_cu_c2a312b2_187304cuda3std3__45__cpo3endE)
_ZN40_INTERNAL_e2b6b9a2_4_k_cu_c2a312b2_187304cuda3std3__45__cpo3endE:
	.zero		1
	.type		_ZN40_INTERNAL_e2b6b9a2_4_k_cu_c2a312b2_187304cuda3std3__419piecewise_constructE,@object
	.size		_ZN40_INTERNAL_e2b6b9a2_4_k_cu_c2a312b2_187304cuda3std3__419piecewise_constructE,(_ZN40_INTERNAL_e2b6b9a2_4_k_cu_c2a312b2_187304cuda3std3__45__cpo4cendE - _ZN40_INTERNAL_e2b6b9a2_4_k_cu_c2a312b2_187304cuda3std3__419piecewise_constructE)
_ZN40_INTERNAL_e2b6b9a2_4_k_cu_c2a312b2_187304cuda3std3__419piecewise_constructE:
	.zero		1
	.type		_ZN40_INTERNAL_e2b6b9a2_4_k_cu_c2a312b2_187304cuda3std3__45__cpo4cendE,@object
	.size		_ZN40_INTERNAL_e2b6b9a2_4_k_cu_c2a312b2_187304cuda3std3__45__cpo4cendE,(_ZN40_INTERNAL_e2b6b9a2_4_k_cu_c2a312b2_187304cuda3std6ranges3__45__cpo4swapE - _ZN40_INTERNAL_e2b6b9a2_4_k_cu_c2a312b2_187304cuda3std3__45__cpo4cendE)
_ZN40_INTERNAL_e2b6b9a2_4_k_cu_c2a312b2_187304cuda3std3__45__cpo4cendE:
	.zero		1
	.type		_ZN40_INTERNAL_e2b6b9a2_4_k_cu_c2a312b2_187304cuda3std6ranges3__45__cpo4swapE,@object
	.size		_ZN40_INTERNAL_e2b6b9a2_4_k_cu_c2a312b2_187304cuda3std6ranges3__45__cpo4swapE,(.L_8 - _ZN40_INTERNAL_e2b6b9a2_4_k_cu_c2a312b2_187304cuda3std6ranges3__45__cpo4swapE)
_ZN40_INTERNAL_e2b6b9a2_4_k_cu_c2a312b2_187304cuda3std6ranges3__45__cpo4swapE:
	.zero		1
.L_8:


//--------------------- .nv.constant0._ZN7cutlass13device_kernelINS_4gemm6kernel13GemmUniversalIN4cute5tupleIJiiiiEEENS1_10collective13CollectiveMmaINS1_34MainloopSm90TmaGmmaWarpSpecializedILi4ENS5_IJNS4_1CILi4EEENSA_ILi1EEESC_EEENS1_35KernelTmaWarpSpecializedCooperativeEEENS5_IJNSA_ILi128EEENSA_ILi256EEENSA_ILi32EEEEEENS_10tfloat32_tENS5_IJlSC_lEEESK_SL_NS4_8TiledMMAINS4_8MMA_AtomIJNS4_4SM904GMMA30MMA_64x256x8_F32TF32TF32_SS_TNILNSP_7ScaleInE1ELSR_1EEEEEENS4_6LayoutINS5_IJNSA_ILi2EEESC_SC_EEENS5_IJSC_NSA_ILi0EEESX_EEEEENS5_IJNS4_10UnderscoreES10_S10_EEEEENS4_13SM90_TMA_LOADENS4_14ComposedLayoutINS4_7SwizzleILi3ELi4ELi3EEENS4_18smem_ptr_flag_bitsILi32EEENSU_INS5_IJNSA_ILi8EEESI_EEENS5_IJSI_SC_EEEEEEEvNS4_8identityENS4_23SM90_TMA_LOAD_MULTICASTES1D_vS1E_EENS_8epilogue10collective6detail29Sm90TmaWarpSpecializedAdapterINS1I_15DefaultEpilogueISK_SL_SL_NS1H_6thread17LinearCombinationISK_Li1EffLNS1M_9ScaleType4KindE0ELNS_15FloatRoundStyleE2ESK_EENS1_15EpilogueDefaultEEEEEvvEEEEvNT_6ParamsE --------------------------
	.section	.nv.constant0._ZN7cutlass13device_kernelINS_4gemm6kernel13GemmUniversalIN4cute5tupleIJiiiiEEENS1_10collective13CollectiveMmaINS1_34MainloopSm90TmaGmmaWarpSpecializedILi4ENS5_IJNS4_1CILi4EEENSA_ILi1EEESC_EEENS1_35KernelTmaWarpSpecializedCooperativeEEENS5_IJNSA_ILi128EEENSA_ILi256EEENSA_ILi32EEEEEENS_10tfloat32_tENS5_IJlSC_lEEESK_SL_NS4_8TiledMMAINS4_8MMA_AtomIJNS4_4SM904GMMA30MMA_64x256x8_F32TF32TF32_SS_TNILNSP_7ScaleInE1ELSR_1EEEEEENS4_6LayoutINS5_IJNSA_ILi2EEESC_SC_EEENS5_IJSC_NSA_ILi0EEESX_EEEEENS5_IJNS4_10UnderscoreES10_S10_EEEEENS4_13SM90_TMA_LOADENS4_14ComposedLayoutINS4_7SwizzleILi3ELi4ELi3EEENS4_18smem_ptr_flag_bitsILi32EEENSU_INS5_IJNSA_ILi8EEESI_EEENS5_IJSI_SC_EEEEEEEvNS4_8identityENS4_23SM90_TMA_LOAD_MULTICASTES1D_vS1E_EENS_8epilogue10collective6detail29Sm90TmaWarpSpecializedAdapterINS1I_15DefaultEpilogueISK_SL_SL_NS1H_6thread17LinearCombinationISK_Li1EffLNS1M_9ScaleType4KindE0ELNS_15FloatRoundStyleE2ESK_EENS1_15EpilogueDefaultEEEEEvvEEEEvNT_6ParamsE,"a",@progbits
	.sectionflags	@""
	.align	4
.nv.constant0._ZN7cutlass13device_kernelINS_4gemm6kernel13GemmUniversalIN4cute5tupleIJiiiiEEENS1_10collective13CollectiveMmaINS1_34MainloopSm90TmaGmmaWarpSpecializedILi4ENS5_IJNS4_1CILi4EEENSA_ILi1EEESC_EEENS1_35KernelTmaWarpSpecializedCooperativeEEENS5_IJNSA_ILi128EEENSA_ILi256EEENSA_ILi32EEEEEENS_10tfloat32_tENS5_IJlSC_lEEESK_SL_NS4_8TiledMMAINS4_8MMA_AtomIJNS4_4SM904GMMA30MMA_64x256x8_F32TF32TF32_SS_TNILNSP_7ScaleInE1ELSR_1EEEEEENS4_6LayoutINS5_IJNSA_ILi2EEESC_SC_EEENS5_IJSC_NSA_ILi0EEESX_EEEEENS5_IJNS4_10UnderscoreES10_S10_EEEEENS4_13SM90_TMA_LOADENS4_14ComposedLayoutINS4_7SwizzleILi3ELi4ELi3EEENS4_18smem_ptr_flag_bitsILi32EEENSU_INS5_IJNSA_ILi8EEESI_EEENS5_IJSI_SC_EEEEEEEvNS4_8identityENS4_23SM90_TMA_LOAD_MULTICASTES1D_vS1E_EENS_8epilogue10collective6detail29Sm90TmaWarpSpecializedAdapterINS1I_15DefaultEpilogueISK_SL_SL_NS1H_6thread17LinearCombinationISK_Li1EffLNS1M_9ScaleType4KindE0ELNS_15FloatRoundStyleE2ESK_EENS1_15EpilogueDefaultEEEEEvvEEEEvNT_6ParamsE:
	.zero		1664


//--------------------- SYMBOLS --------------------------

	.type		.nv.reservedSmem.offset0,@object
	.size		.nv.reservedSmem.offset0,0x4
	.type		__assertfail,@function
